//
// Generated by NVIDIA NVVM Compiler
//
// Compiler Build ID: CL-36424714
// Cuda compilation tools, release 13.0, V13.0.88
// Based on NVVM 20.0.0
//

.version 9.0
.target sm_100
.address_size 64

	// .globl	_Z14check_passwordPcPKii
.const .align 4 .b8 s_table[256] = {7, 0, 0, 0, 12, 0, 0, 0, 17, 0, 0, 0, 22, 0, 0, 0, 7, 0, 0, 0, 12, 0, 0, 0, 17, 0, 0, 0, 22, 0, 0, 0, 7, 0, 0, 0, 12, 0, 0, 0, 17, 0, 0, 0, 22, 0, 0, 0, 7, 0, 0, 0, 12, 0, 0, 0, 17, 0, 0, 0, 22, 0, 0, 0, 5, 0, 0, 0, 9, 0, 0, 0, 14, 0, 0, 0, 20, 0, 0, 0, 5, 0, 0, 0, 9, 0, 0, 0, 14, 0, 0, 0, 20, 0, 0, 0, 5, 0, 0, 0, 9, 0, 0, 0, 14, 0, 0, 0, 20, 0, 0, 0, 5, 0, 0, 0, 9, 0, 0, 0, 14, 0, 0, 0, 20, 0, 0, 0, 4, 0, 0, 0, 11, 0, 0, 0, 16, 0, 0, 0, 23, 0, 0, 0, 4, 0, 0, 0, 11, 0, 0, 0, 16, 0, 0, 0, 23, 0, 0, 0, 4, 0, 0, 0, 11, 0, 0, 0, 16, 0, 0, 0, 23, 0, 0, 0, 4, 0, 0, 0, 11, 0, 0, 0, 16, 0, 0, 0, 23, 0, 0, 0, 6, 0, 0, 0, 10, 0, 0, 0, 15, 0, 0, 0, 21, 0, 0, 0, 6, 0, 0, 0, 10, 0, 0, 0, 15, 0, 0, 0, 21, 0, 0, 0, 6, 0, 0, 0, 10, 0, 0, 0, 15, 0, 0, 0, 21, 0, 0, 0, 6, 0, 0, 0, 10, 0, 0, 0, 15, 0, 0, 0, 21};
.const .align 4 .b8 k_table[256] = {120, 164, 106, 215, 86, 183, 199, 232, 219, 112, 32, 36, 238, 206, 189, 193, 175, 15, 124, 245, 42, 198, 135, 71, 19, 70, 48, 168, 1, 149, 70, 253, 216, 152, 128, 105, 175, 247, 68, 139, 177, 91, 255, 255, 190, 215, 92, 137, 34, 17, 144, 107, 147, 113, 152, 253, 142, 67, 121, 166, 33, 8, 180, 73, 98, 37, 30, 246, 64, 179, 64, 192, 81, 90, 94, 38, 170, 199, 182, 233, 93, 16, 47, 214, 83, 20, 68, 2, 129, 230, 161, 216, 200, 251, 211, 231, 230, 205, 225, 33, 214, 7, 55, 195, 135, 13, 213, 244, 237, 20, 90, 69, 5, 233, 227, 169, 248, 163, 239, 252, 217, 2, 111, 103, 138, 76, 42, 141, 66, 57, 250, 255, 129, 246, 113, 135, 34, 97, 157, 109, 12, 56, 229, 253, 68, 234, 190, 164, 169, 207, 222, 75, 96, 75, 187, 246, 112, 188, 191, 190, 198, 126, 155, 40, 250, 39, 161, 234, 133, 48, 239, 212, 5, 29, 136, 4, 57, 208, 212, 217, 229, 153, 219, 230, 248, 124, 162, 31, 101, 86, 172, 196, 68, 34, 41, 244, 151, 255, 42, 67, 167, 35, 148, 171, 57, 160, 147, 252, 195, 89, 91, 101, 146, 204, 12, 143, 125, 244, 239, 255, 209, 93, 132, 133, 79, 126, 168, 111, 224, 230, 44, 254, 20, 67, 1, 163, 161, 17, 8, 78, 130, 126, 83, 247, 53, 242, 58, 189, 187, 210, 215, 42, 145, 211, 134, 235};

.visible .entry _Z14check_passwordPcPKii(
	.param .u64 .ptr .align 1 _Z14check_passwordPcPKii_param_0,
	.param .u64 .ptr .align 1 _Z14check_passwordPcPKii_param_1,
	.param .u32 _Z14check_passwordPcPKii_param_2
)
{
	.local .align 16 .b8 	__local_depot0[64];
	.reg .b64 	%SP;
	.reg .b64 	%SPL;
	.reg .pred 	%p<34>;
	.reg .b16 	%rs<8>;
	.reg .b32 	%r<222>;
	.reg .b64 	%rd<35>;

	mov.u64 	%SPL, __local_depot0;
	ld.param.u64 	%rd12, [_Z14check_passwordPcPKii_param_0];
	ld.param.u64 	%rd13, [_Z14check_passwordPcPKii_param_1];
	ld.param.u32 	%r26, [_Z14check_passwordPcPKii_param_2];
	cvta.to.global.u64 	%rd1, %rd12;
	cvta.to.global.u64 	%rd2, %rd13;
	add.u64 	%rd3, %SPL, 0;
	mov.u32 	%r32, %ctaid.x;
	cvt.u16.u32 	%rs4, %r32;
	add.s16 	%rs1, %rs4, 97;
	mov.u32 	%r33, %tid.x;
	cvt.u16.u32 	%rs5, %r33;
	add.s16 	%rs2, %rs5, 97;
	mov.u32 	%r34, %tid.y;
	cvt.u16.u32 	%rs6, %r34;
	add.s16 	%rs3, %rs6, 97;
	mov.b32 	%r213, 0;
	st.local.u32 	[%rd3+4], %r213;
	st.local.v2.u32 	[%rd3+8], {%r213, %r213};
	st.local.v4.u32 	[%rd3+16], {%r213, %r213, %r213, %r213};
	st.local.v4.u32 	[%rd3+32], {%r213, %r213, %r213, %r213};
	cvt.u32.u16 	%r35, %rs2;
	cvt.u32.u16 	%r36, %rs1;
	prmt.b32 	%r37, %r36, %r35, 0x3340U;
	cvt.u32.u16 	%r38, %rs3;
	prmt.b32 	%r39, %r38, 65408, 0x3340U;
	prmt.b32 	%r40, %r37, %r39, 0x5410U;
	st.local.u32 	[%rd3], %r40;
	mov.b32 	%r41, 24;
	st.local.v4.u32 	[%rd3+48], {%r213, %r213, %r41, %r213};
	mov.b32 	%r217, 1732584193;
	mov.b32 	%r216, -271733879;
	mov.b32 	%r215, -1732584194;
	mov.b32 	%r214, 271733878;
	mov.u64 	%rd16, k_table;
	mov.u64 	%rd20, s_table;
$L__BB0_1:
	and.b32  	%r42, %r215, %r216;
	not.b32 	%r43, %r216;
	and.b32  	%r44, %r214, %r43;
	or.b32  	%r45, %r44, %r42;
	and.b32  	%r46, %r214, %r216;
	not.b32 	%r47, %r214;
	and.b32  	%r48, %r215, %r47;
	or.b32  	%r49, %r46, %r48;
	xor.b32  	%r50, %r215, %r216;
	xor.b32  	%r51, %r50, %r214;
	or.b32  	%r52, %r216, %r47;
	xor.b32  	%r53, %r52, %r215;
	mul.lo.s32 	%r54, %r213, 7;
	setp.lt.u32 	%p1, %r213, 48;
	mul.lo.s32 	%r55, %r213, 3;
	add.s32 	%r56, %r55, 5;
	selp.b32 	%r57, %r51, %r53, %p1;
	selp.b32 	%r58, %r56, %r54, %p1;
	setp.lt.u32 	%p2, %r213, 32;
	mul.lo.s32 	%r59, %r213, 5;
	add.s32 	%r60, %r59, 1;
	selp.b32 	%r61, %r49, %r57, %p2;
	selp.b32 	%r62, %r60, %r58, %p2;
	and.b32  	%r63, %r62, 13;
	setp.lt.u32 	%p3, %r213, 16;
	selp.b32 	%r64, %r45, %r61, %p3;
	selp.b32 	%r65, %r213, %r63, %p3;
	add.s32 	%r66, %r64, %r217;
	mul.wide.u32 	%rd15, %r213, 4;
	add.s64 	%rd17, %rd16, %rd15;
	ld.const.u32 	%r67, [%rd17];
	add.s32 	%r68, %r66, %r67;
	mul.wide.u32 	%rd18, %r65, 4;
	add.s64 	%rd19, %rd3, %rd18;
	ld.local.u32 	%r69, [%rd19];
	add.s32 	%r70, %r68, %r69;
	add.s64 	%rd21, %rd20, %rd15;
	ld.const.u32 	%r71, [%rd21];
	shl.b32 	%r72, %r70, %r71;
	sub.s32 	%r73, 32, %r71;
	shr.u32 	%r74, %r70, %r73;
	add.s32 	%r75, %r72, %r216;
	add.s32 	%r217, %r75, %r74;
	shl.b32 	%r76, %r213, 2;
	sub.s32 	%r77, %r60, %r76;
	and.b32  	%r78, %r216, %r217;
	not.b32 	%r79, %r217;
	and.b32  	%r80, %r215, %r79;
	or.b32  	%r81, %r80, %r78;
	and.b32  	%r82, %r215, %r217;
	not.b32 	%r83, %r215;
	and.b32  	%r84, %r216, %r83;
	or.b32  	%r85, %r82, %r84;
	xor.b32  	%r86, %r216, %r217;
	xor.b32  	%r87, %r86, %r215;
	or.b32  	%r88, %r217, %r83;
	xor.b32  	%r89, %r88, %r216;
	add.s32 	%r90, %r54, 7;
	setp.lt.u32 	%p4, %r213, 47;
	xor.b32  	%r91, %r55, 8;
	selp.b32 	%r92, %r87, %r89, %p4;
	selp.b32 	%r93, %r91, %r90, %p4;
	setp.lt.u32 	%p5, %r213, 31;
	add.s32 	%r94, %r59, 6;
	selp.b32 	%r95, %r85, %r92, %p5;
	selp.b32 	%r96, %r94, %r93, %p5;
	and.b32  	%r97, %r96, 15;
	setp.lt.u32 	%p6, %r213, 15;
	selp.b32 	%r98, %r81, %r95, %p6;
	selp.b32 	%r99, %r77, %r97, %p6;
	add.s32 	%r100, %r98, %r214;
	ld.const.u32 	%r101, [%rd17+4];
	add.s32 	%r102, %r100, %r101;
	mul.wide.u32 	%rd22, %r99, 4;
	add.s64 	%rd23, %rd3, %rd22;
	ld.local.u32 	%r103, [%rd23];
	add.s32 	%r104, %r102, %r103;
	ld.const.u32 	%r105, [%rd21+4];
	shl.b32 	%r106, %r104, %r105;
	sub.s32 	%r107, 32, %r105;
	shr.u32 	%r108, %r104, %r107;
	add.s32 	%r109, %r106, %r217;
	add.s32 	%r214, %r109, %r108;
	add.s32 	%r110, %r77, 1;
	and.b32  	%r111, %r217, %r214;
	not.b32 	%r112, %r214;
	and.b32  	%r113, %r216, %r112;
	or.b32  	%r114, %r113, %r111;
	and.b32  	%r115, %r216, %r214;
	and.b32  	%r116, %r217, %r43;
	or.b32  	%r117, %r115, %r116;
	xor.b32  	%r118, %r217, %r214;
	xor.b32  	%r119, %r118, %r216;
	or.b32  	%r120, %r214, %r43;
	xor.b32  	%r121, %r120, %r217;
	add.s32 	%r122, %r54, 14;
	setp.lt.u32 	%p7, %r213, 46;
	add.s32 	%r123, %r55, 11;
	selp.b32 	%r124, %r119, %r121, %p7;
	selp.b32 	%r125, %r123, %r122, %p7;
	setp.lt.u32 	%p8, %r213, 30;
	add.s32 	%r126, %r59, 11;
	selp.b32 	%r127, %r117, %r124, %p8;
	selp.b32 	%r128, %r126, %r125, %p8;
	and.b32  	%r129, %r128, 15;
	setp.lt.u32 	%p9, %r213, 14;
	selp.b32 	%r130, %r114, %r127, %p9;
	selp.b32 	%r131, %r110, %r129, %p9;
	add.s32 	%r132, %r130, %r215;
	ld.const.u32 	%r133, [%rd17+8];
	add.s32 	%r134, %r132, %r133;
	mul.wide.u32 	%rd24, %r131, 4;
	add.s64 	%rd25, %rd3, %rd24;
	ld.local.u32 	%r135, [%rd25];
	add.s32 	%r136, %r134, %r135;
	ld.const.u32 	%r137, [%rd21+8];
	shl.b32 	%r138, %r136, %r137;
	sub.s32 	%r139, 32, %r137;
	shr.u32 	%r140, %r136, %r139;
	add.s32 	%r141, %r138, %r214;
	add.s32 	%r215, %r141, %r140;
	add.s32 	%r142, %r77, 2;
	and.b32  	%r143, %r214, %r215;
	not.b32 	%r144, %r215;
	and.b32  	%r145, %r217, %r144;
	or.b32  	%r146, %r145, %r143;
	and.b32  	%r147, %r217, %r215;
	and.b32  	%r148, %r214, %r79;
	or.b32  	%r149, %r147, %r148;
	xor.b32  	%r150, %r214, %r215;
	xor.b32  	%r151, %r150, %r217;
	or.b32  	%r152, %r215, %r79;
	xor.b32  	%r153, %r152, %r214;
	add.s32 	%r154, %r54, 5;
	setp.lt.u32 	%p10, %r213, 45;
	add.s32 	%r155, %r55, 14;
	selp.b32 	%r156, %r151, %r153, %p10;
	selp.b32 	%r157, %r155, %r154, %p10;
	setp.lt.u32 	%p11, %r213, 29;
	selp.b32 	%r158, %r149, %r156, %p11;
	selp.b32 	%r159, %r59, %r157, %p11;
	and.b32  	%r160, %r159, 15;
	setp.lt.u32 	%p12, %r213, 13;
	selp.b32 	%r161, %r146, %r158, %p12;
	selp.b32 	%r162, %r142, %r160, %p12;
	add.s32 	%r163, %r161, %r216;
	ld.const.u32 	%r164, [%rd17+12];
	add.s32 	%r165, %r163, %r164;
	mul.wide.u32 	%rd26, %r162, 4;
	add.s64 	%rd27, %rd3, %rd26;
	ld.local.u32 	%r166, [%rd27];
	add.s32 	%r167, %r165, %r166;
	ld.const.u32 	%r168, [%rd21+12];
	shl.b32 	%r169, %r167, %r168;
	sub.s32 	%r170, 32, %r168;
	shr.u32 	%r171, %r167, %r170;
	add.s32 	%r172, %r169, %r215;
	add.s32 	%r216, %r172, %r171;
	add.s32 	%r213, %r77, 3;
	setp.ne.s32 	%p13, %r213, 64;
	@%p13 bra 	$L__BB0_1;
	add.s32 	%r11, %r217, 1732584193;
	add.s32 	%r12, %r216, -271733879;
	add.s32 	%r13, %r215, -1732584194;
	setp.lt.s32 	%p14, %r26, 1;
	@%p14 bra 	$L__BB0_29;
	shl.b32 	%r175, %r38, 16;
	and.b32  	%r176, %r175, 16711680;
	and.b16  	%rs7, %rs2, 255;
	mul.wide.u16 	%r177, %rs7, 256;
	or.b32  	%r178, %r176, %r177;
	and.b32  	%r180, %r36, 255;
	or.b32  	%r14, %r178, %r180;
	and.b32  	%r15, %r26, 3;
	setp.lt.u32 	%p15, %r26, 4;
	mov.b32 	%r220, 0;
	@%p15 bra 	$L__BB0_22;
	and.b32  	%r220, %r26, 2147483644;
	neg.s32 	%r219, %r220;
	mov.b32 	%r218, 0;
$L__BB0_5:
	cvt.u64.u32 	%rd28, %r218;
	mul.wide.u32 	%rd29, %r218, 4;
	add.s64 	%rd4, %rd2, %rd29;
	ld.global.u32 	%r182, [%rd4];
	setp.ne.s32 	%p16, %r11, %r182;
	add.s64 	%rd5, %rd1, %rd28;
	@%p16 bra 	$L__BB0_9;
	ld.global.u32 	%r183, [%rd4+4];
	setp.ne.s32 	%p17, %r12, %r183;
	@%p17 bra 	$L__BB0_9;
	ld.global.u32 	%r184, [%rd4+8];
	setp.ne.s32 	%p18, %r13, %r184;
	@%p18 bra 	$L__BB0_9;
	st.global.u8 	[%rd5], %r14;
	shr.u32 	%r185, %r14, 24;
	st.global.u8 	[%rd5+3], %r185;
	shr.u32 	%r186, %r14, 16;
	st.global.u8 	[%rd5+2], %r186;
	shr.u32 	%r187, %r14, 8;
	st.global.u8 	[%rd5+1], %r187;
$L__BB0_9:
	ld.global.u32 	%r188, [%rd4+16];
	setp.ne.s32 	%p19, %r11, %r188;
	@%p19 bra 	$L__BB0_13;
	ld.global.u32 	%r189, [%rd4+20];
	setp.ne.s32 	%p20, %r12, %r189;
	@%p20 bra 	$L__BB0_13;
	ld.global.u32 	%r190, [%rd4+24];
	setp.ne.s32 	%p21, %r13, %r190;
	@%p21 bra 	$L__BB0_13;
	st.global.u8 	[%rd5+4], %r14;
	shr.u32 	%r191, %r14, 24;
	st.global.u8 	[%rd5+7], %r191;
	shr.u32 	%r192, %r14, 16;
	st.global.u8 	[%rd5+6], %r192;
	shr.u32 	%r193, %r14, 8;
	st.global.u8 	[%rd5+5], %r193;
$L__BB0_13:
	ld.global.u32 	%r194, [%rd4+32];
	setp.ne.s32 	%p22, %r11, %r194;
	@%p22 bra 	$L__BB0_17;
	ld.global.u32 	%r195, [%rd4+36];
	setp.ne.s32 	%p23, %r12, %r195;
	@%p23 bra 	$L__BB0_17;
	ld.global.u32 	%r196, [%rd4+40];
	setp.ne.s32 	%p24, %r13, %r196;
	@%p24 bra 	$L__BB0_17;
	st.global.u8 	[%rd5+8], %r14;
	shr.u32 	%r197, %r14, 24;
	st.global.u8 	[%rd5+11], %r197;
	shr.u32 	%r198, %r14, 16;
	st.global.u8 	[%rd5+10], %r198;
	shr.u32 	%r199, %r14, 8;
	st.global.u8 	[%rd5+9], %r199;
$L__BB0_17:
	ld.global.u32 	%r200, [%rd4+48];
	setp.ne.s32 	%p25, %r11, %r200;
	@%p25 bra 	$L__BB0_21;
	ld.global.u32 	%r201, [%rd4+52];
	setp.ne.s32 	%p26, %r12, %r201;
	@%p26 bra 	$L__BB0_21;
	ld.global.u32 	%r202, [%rd4+56];
	setp.ne.s32 	%p27, %r13, %r202;
	@%p27 bra 	$L__BB0_21;
	st.global.u8 	[%rd5+12], %r14;
	shr.u32 	%r203, %r14, 24;
	st.global.u8 	[%rd5+15], %r203;
	shr.u32 	%r204, %r14, 16;
	st.global.u8 	[%rd5+14], %r204;
	shr.u32 	%r205, %r14, 8;
	st.global.u8 	[%rd5+13], %r205;
$L__BB0_21:
	add.s32 	%r219, %r219, 4;
	add.s32 	%r218, %r218, 16;
	setp.ne.s32 	%p28, %r219, 0;
	@%p28 bra 	$L__BB0_5;
$L__BB0_22:
	setp.eq.s32 	%p29, %r15, 0;
	@%p29 bra 	$L__BB0_29;
	shl.b32 	%r206, %r220, 2;
	cvt.u64.u32 	%rd30, %r206;
	add.s64 	%rd34, %rd1, %rd30;
	mul.wide.u32 	%rd31, %r206, 4;
	add.s64 	%rd32, %rd31, %rd2;
	add.s64 	%rd33, %rd32, 4;
	neg.s32 	%r221, %r15;
	shr.u32 	%r210, %r14, 24;
	shr.u32 	%r211, %r14, 16;
$L__BB0_24:
	.pragma "nounroll";
	ld.global.u32 	%r207, [%rd33+-4];
	setp.ne.s32 	%p30, %r11, %r207;
	@%p30 bra 	$L__BB0_28;
	ld.global.u32 	%r208, [%rd33];
	setp.ne.s32 	%p31, %r12, %r208;
	@%p31 bra 	$L__BB0_28;
	ld.global.u32 	%r209, [%rd33+4];
	setp.ne.s32 	%p32, %r13, %r209;
	@%p32 bra 	$L__BB0_28;
	st.global.u8 	[%rd34], %r14;
	st.global.u8 	[%rd34+3], %r210;
	st.global.u8 	[%rd34+2], %r211;
	shr.u32 	%r212, %r14, 8;
	st.global.u8 	[%rd34+1], %r212;
$L__BB0_28:
	add.s64 	%rd34, %rd34, 4;
	add.s64 	%rd33, %rd33, 16;
	add.s32 	%r221, %r221, 1;
	setp.ne.s32 	%p33, %r221, 0;
	@%p33 bra 	$L__BB0_24;
$L__BB0_29:
	ret;

}


// ===== COMPILED SASS (sm_100) =====

	.target	sm_100

	.elftype	@"ET_EXEC"


//--------------------- .note.nv.tkinfo           --------------------------
	.section	.note.nv.tkinfo,"",@"SHT_NOTE"
	.sectionflags	@"SHF_NOTE_NV_TKINFO"
	.tkinfo
        /*0018*/ 	.word	0x00000002
        /*0030*/ 	.string	""
        /*0030*/ 	.string	"ptxas"
        /*0030*/ 	.string	"Cuda compilation tools, release 13.0, V13.0.88"
        /*0030*/ 	.string	"Build cuda_13.0.r13.0/compiler.36424714_0"
        /*0030*/ 	.string	"-arch sm_100 -m 64 "



//--------------------- .note.nv.cuinfo           --------------------------
	.section	.note.nv.cuinfo,"",@"SHT_NOTE"
	.sectionflags	@"SHF_NOTE_NV_CUINFO"
        /*0018*/ 	.short	0x0002
        /*001a*/ 	.short	0x0064
        /*001c*/ 	.short	0x0082
	.zero		2


//--------------------- .nv.info                  --------------------------
	.section	.nv.info,"",@"SHT_CUDA_INFO"
	.align	4


	//----- nvinfo : EIATTR_REGCOUNT
	.align		4
        /*0000*/ 	.byte	0x04, 0x2f
        /*0002*/ 	.short	(.L_3 - .L_2)
	.align		4
.L_2:
        /*0004*/ 	.word	index@(_Z14check_passwordPcPKii)
        /*0008*/ 	.word	0x00000018


	//----- nvinfo : EIATTR_FRAME_SIZE
	.align		4
.L_3:
        /*000c*/ 	.byte	0x04, 0x11
        /*000e*/ 	.short	(.L_5 - .L_4)
	.align		4
.L_4:
        /*0010*/ 	.word	index@(_Z14check_passwordPcPKii)
        /*0014*/ 	.word	0x00000000


	//----- nvinfo : EIATTR_MIN_STACK_SIZE
	.align		4
.L_5:
        /*0018*/ 	.byte	0x04, 0x12
        /*001a*/ 	.short	(.L_7 - .L_6)
	.align		4
.L_6:
        /*001c*/ 	.word	index@(_Z14check_passwordPcPKii)
        /*0020*/ 	.word	0x00000000
.L_7:


//--------------------- .nv.compat                --------------------------
	.section	.nv.compat,"",@"SHT_CUDA_COMPAT_INFO"
	.align	4
        /*0000*/ 	.byte	0x02, 0x09, 0x00, 0x00, 0x02, 0x02, 0x01, 0x00, 0x02, 0x05, 0x05, 0x00, 0x03, 0x07, 0x01, 0x01
        /*0010*/ 	.byte	0x02, 0x03, 0x00, 0x00, 0x02, 0x06, 0x01, 0x00, 0x04, 0x0b, 0x08, 0x00, 0x09, 0x00, 0x00, 0x00
        /*0020*/ 	.byte	0x00, 0x00, 0x00, 0x00


//--------------------- .nv.info._Z14check_passwordPcPKii --------------------------
	.section	.nv.info._Z14check_passwordPcPKii,"",@"SHT_CUDA_INFO"
	.sectionflags	@""
	.align	4


	//----- nvinfo : EIATTR_CUDA_API_VERSION
	.align		4
        /*0000*/ 	.byte	0x04, 0x37
        /*0002*/ 	.short	(.L_9 - .L_8)
.L_8:
        /*0004*/ 	.word	0x00000082


	//----- nvinfo : EIATTR_KPARAM_INFO
	.align		4
.L_9:
        /*0008*/ 	.byte	0x04, 0x17
        /*000a*/ 	.short	(.L_11 - .L_10)
.L_10:
        /*000c*/ 	.word	0x00000000
        /*0010*/ 	.short	0x0002
        /*0012*/ 	.short	0x0010
        /*0014*/ 	.byte	0x00, 0xf0, 0x11, 0x00


	//----- nvinfo : EIATTR_KPARAM_INFO
	.align		4
.L_11:
        /*0018*/ 	.byte	0x04, 0x17
        /*001a*/ 	.short	(.L_13 - .L_12)
.L_12:
        /*001c*/ 	.word	0x00000000
        /*0020*/ 	.short	0x0001
        /*0022*/ 	.short	0x0008
        /*0024*/ 	.byte	0x00, 0xf5, 0x21, 0x00


	//----- nvinfo : EIATTR_KPARAM_INFO
	.align		4
.L_13:
        /*0028*/ 	.byte	0x04, 0x17
        /*002a*/ 	.short	(.L_15 - .L_14)
.L_14:
        /*002c*/ 	.word	0x00000000
        /*0030*/ 	.short	0x0000
        /*0032*/ 	.short	0x0000
        /*0034*/ 	.byte	0x00, 0xf5, 0x21, 0x00


	//----- nvinfo : EIATTR_SPARSE_MMA_MASK
	.align		4
.L_15:
        /*0038*/ 	.byte	0x03, 0x50
        /*003a*/ 	.short	0x0000


	//----- nvinfo : EIATTR_MAXREG_COUNT
	.align		4
        /*003c*/ 	.byte	0x03, 0x1b
        /*003e*/ 	.short	0x00ff


	//----- nvinfo : EIATTR_MERCURY_ISA_VERSION
	.align		4
        /*0040*/ 	.byte	0x03, 0x5f
        /*0042*/ 	.short	0x0101


	//----- nvinfo : EIATTR_VRC_CTA_INIT_COUNT
	.align		4
        /*0044*/ 	.byte	0x02, 0x4a
	.zero		1
	.zero		1


	//----- nvinfo : EIATTR_EXIT_INSTR_OFFSETS
	.align		4
        /*0048*/ 	.byte	0x04, 0x1c
        /*004a*/ 	.short	(.L_17 - .L_16)


	//   ....[0]....
.L_16:
        /*004c*/ 	.word	0x00001010


	//   ....[1]....
        /*0050*/ 	.word	0x000015d0


	//   ....[2]....
        /*0054*/ 	.word	0x00001800


	//----- nvinfo : EIATTR_CRS_STACK_SIZE
	.align		4
.L_17:
        /*0058*/ 	.byte	0x04, 0x1e
        /*005a*/ 	.short	(.L_19 - .L_18)
.L_18:
        /*005c*/ 	.word	0x00000000


	//----- nvinfo : EIATTR_CBANK_PARAM_SIZE
	.align		4
.L_19:
        /*0060*/ 	.byte	0x03, 0x19
        /*0062*/ 	.short	0x0014


	//----- nvinfo : EIATTR_PARAM_CBANK
	.align		4
        /*0064*/ 	.byte	0x04, 0x0a
        /*0066*/ 	.short	(.L_21 - .L_20)
	.align		4
.L_20:
        /*0068*/ 	.word	index@(.nv.constant0._Z14check_passwordPcPKii)
        /*006c*/ 	.short	0x0380
        /*006e*/ 	.short	0x0014


	//----- nvinfo : EIATTR_SW_WAR
	.align		4
.L_21:
        /*0070*/ 	.byte	0x04, 0x36
        /*0072*/ 	.short	(.L_23 - .L_22)
.L_22:
        /*0074*/ 	.word	0x00000008
.L_23:


//--------------------- .nv.callgraph             --------------------------
	.section	.nv.callgraph,"",@"SHT_CUDA_CALLGRAPH"
	.align	4
	.sectionentsize	8
	.align		4
        /*0000*/ 	.word	0x00000000
	.align		4
        /*0004*/ 	.word	0xffffffff
	.align		4
        /*0008*/ 	.word	0x00000000
	.align		4
        /*000c*/ 	.word	0xfffffffe
	.align		4
        /*0010*/ 	.word	0x00000000
	.align		4
        /*0014*/ 	.word	0xfffffffd
	.align		4
        /*0018*/ 	.word	0x00000000
	.align		4
        /*001c*/ 	.word	0xfffffffc


//--------------------- .nv.constant3             --------------------------
	.section	.nv.constant3,"a",@progbits
	.align	4
.nv.constant3:
	.type		s_table,@object
	.size		s_table,(k_table - s_table)
s_table:
        /*0000*/ 	.byte	0x07, 0x00, 0x00, 0x00, 0x0c, 0x00, 0x00, 0x00, 0x11, 0x00, 0x00, 0x00, 0x16, 0x00, 0x00, 0x00
        /* <DEDUP_REMOVED lines=15> */
	.type		k_table,@object
	.size		k_table,(.L_1 - k_table)
k_table:
        /* <DEDUP_REMOVED lines=16> */
.L_1:


//--------------------- .text._Z14check_passwordPcPKii --------------------------
	.section	.text._Z14check_passwordPcPKii,"ax",@progbits
	.align	128
        .global         _Z14check_passwordPcPKii
        .type           _Z14check_passwordPcPKii,@function
        .size           _Z14check_passwordPcPKii,(.L_x_15 - _Z14check_passwordPcPKii)
        .other          _Z14check_passwordPcPKii,@"STO_CUDA_ENTRY STV_DEFAULT"
_Z14check_passwordPcPKii:
.text._Z14check_passwordPcPKii:
[----:B------:R-:W-:Y:S01]  /*0000*/  LDC R1, c[0x0][0x37c] ;  /* 0x0000df00ff017b82 */ /* 0x000fe20000000800 */
[----:B------:R-:W0:Y:S01]  /*0010*/  S2R R6, SR_CTAID.X ;  /* 0x0000000000067919 */ /* 0x000e220000002500 */
[----:B------:R-:W-:Y:S01]  /*0020*/  UMOV UR4, 0x3340 ;  /* 0x0000334000047882 */ /* 0x000fe20000000000 */
[----:B------:R-:W-:Y:S01]  /*0030*/  IMAD.MOV.U32 R11, RZ, RZ, RZ ;  /* 0x000000ffff0b7224 */ /* 0x000fe200078e00ff */
[----:B------:R-:W1:Y:S01]  /*0040*/  S2R R0, SR_TID.X ;  /* 0x0000000000007919 */ /* 0x000e620000002100 */
[----:B------:R-:W-:Y:S02]  /*0050*/  IMAD.U32 R12, RZ, RZ, UR4 ;  /* 0x00000004ff0c7e24 */ /* 0x000fe4000f8e00ff */
[----:B------:R-:W-:Y:S01]  /*0060*/  IMAD.MOV.U32 R8, RZ, RZ, 0x67452301 ;  /* 0x67452301ff087424 */ /* 0x000fe200078e00ff */
[----:B------:R-:W2:Y:S01]  /*0070*/  S2R R9, SR_TID.Y ;  /* 0x0000000000097919 */ /* 0x000ea20000002200 */
[----:B------:R-:W-:Y:S02]  /*0080*/  IMAD.MOV.U32 R10, RZ, RZ, -0x10325477 ;  /* 0xefcdab89ff0a7424 */ /* 0x000fe400078e00ff */
[----:B------:R-:W-:-:S02]  /*0090*/  IMAD.MOV.U32 R7, RZ, RZ, -0x67452302 ;  /* 0x98badcfeff077424 */ /* 0x000fc400078e00ff */
[----:B------:R-:W-:Y:S02]  /*00a0*/  IMAD.MOV.U32 R13, RZ, RZ, 0x10325476 ;  /* 0x10325476ff0d7424 */ /* 0x000fe400078e00ff */
[----:B0-----:R-:W-:Y:S02]  /*00b0*/  VIADD R6, R6, 0x61 ;  /* 0x0000006106067836 */ /* 0x001fe40000000000 */
[----:B-1----:R-:W-:-:S03]  /*00c0*/  VIADD R0, R0, 0x61 ;  /* 0x0000006100007836 */ /* 0x002fc60000000000 */
[----:B------:R-:W-:Y:S01]  /*00d0*/  LOP3.LUT R6, R6, 0xffff, RZ, 0xc0, !PT ;  /* 0x0000ffff06067812 */ /* 0x000fe200078ec0ff */
[----:B--2---:R-:W-:Y:S01]  /*00e0*/  VIADD R9, R9, 0x61 ;  /* 0x0000006109097836 */ /* 0x004fe20000000000 */
[----:B------:R-:W-:-:S04]  /*00f0*/  LOP3.LUT R3, R0, 0xffff, RZ, 0xc0, !PT ;  /* 0x0000ffff00037812 */ /* 0x000fc800078ec0ff */
[----:B------:R-:W-:Y:S02]  /*0100*/  LOP3.LUT R9, R9, 0xffff, RZ, 0xc0, !PT ;  /* 0x0000ffff09097812 */ /* 0x000fe400078ec0ff */
[----:B------:R-:W-:Y:S02]  /*0110*/  PRMT R3, R6, 0x3340, R3 ;  /* 0x0000334006037816 */ /* 0x000fe40000000003 */
[----:B------:R-:W-:-:S04]  /*0120*/  PRMT R12, R9, R12, 0xff80 ;  /* 0x0000ff80090c7416 */ /* 0x000fc8000000000c */
[----:B------:R-:W-:-:S07]  /*0130*/  PRMT R12, R3, 0x5410, R12 ;  /* 0x00005410030c7816 */ /* 0x000fce000000000c */
.L_x_0:
[C---:B------:R-:W-:Y:S01]  /*0140*/  ISETP.GE.U32.AND P4, PT, R11.reuse, 0x20, PT ;  /* 0x000000200b00780c */ /* 0x040fe20003f86070 */
[C---:B------:R-:W-:Y:S01]  /*0150*/  IMAD R20, R11.reuse, 0x3, RZ ;  /* 0x000000030b147824 */ /* 0x040fe200078e02ff */
[C---:B------:R-:W-:Y:S01]  /*0160*/  ISETP.GE.U32.AND P1, PT, R11.reuse, 0x30, PT ;  /* 0x000000300b00780c */ /* 0x040fe20003f26070 */
[C---:B------:R-:W-:Y:S01]  /*0170*/  IMAD R14, R11.reuse, 0x7, RZ ;  /* 0x000000070b0e7824 */ /* 0x040fe200078e02ff */
[----:B------:R-:W-:Y:S01]  /*0180*/  ISETP.GE.U32.AND P2, PT, R11, 0x10, PT ;  /* 0x000000100b00780c */ /* 0x000fe20003f46070 */
[----:B------:R-:W-:Y:S01]  /*0190*/  VIADD R3, R20, 0x5 ;  /* 0x0000000514037836 */ /* 0x000fe20000000000 */
[----:B------:R-:W-:Y:S01]  /*01a0*/  LOP3.LUT R21, R13, R7, R10, 0x96, !PT ;  /* 0x000000070d157212 */ /* 0x000fe200078e960a */
[C---:B------:R-:W-:Y:S02]  /*01b0*/  IMAD R15, R11.reuse, 0x5, RZ ;  /* 0x000000050b0f7824 */ /* 0x040fe400078e02ff */
[----:B------:R-:W-:Y:S01]  /*01c0*/  IMAD.SHL.U32 R16, R11, 0x4, RZ ;  /* 0x000000040b107824 */ /* 0x000fe200078e00ff */
[----:B------:R-:W-:Y:S01]  /*01d0*/  SEL R3, R3, R14, !P1 ;  /* 0x0000000e03037207 */ /* 0x000fe20004800000 */
[----:B------:R-:W-:-:S02]  /*01e0*/  VIADD R18, R11, 0x1 ;  /* 0x000000010b127836 */ /* 0x000fc40000000000 */
[----:B------:R-:W-:-:S05]  /*01f0*/  @!P4 VIADD R3, R15, 0x1 ;  /* 0x000000010f03c836 */ /* 0x000fca0000000000 */
[----:B------:R-:W-:Y:S02]  /*0200*/  LOP3.LUT R2, R3, 0xd, RZ, 0xc0, !PT ;  /* 0x0000000d03027812 */ /* 0x000fe400078ec0ff */
[----:B------:R-:W-:Y:S02]  /*0210*/  LOP3.LUT R3, R7, R13, RZ, 0x30, !PT ;  /* 0x0000000d07037212 */ /* 0x000fe400078e30ff */
[----:B------:R-:W-:-:S05]  /*0220*/  SEL R2, R11, R2, !P2 ;  /* 0x000000020b027207 */ /* 0x000fca0005000000 */
[----:B------:R-:W-:Y:S01]  /*0230*/  IMAD.SHL.U32 R4, R2, 0x4, RZ ;  /* 0x0000000402047824 */ /* 0x000fe200078e00ff */
[----:B------:R-:W-:-:S04]  /*0240*/  LOP3.LUT R2, R10, R13, RZ, 0xf3, !PT ;  /* 0x0000000d0a027212 */ /* 0x000fc800078ef3ff */
[C---:B------:R-:W-:Y:S02]  /*0250*/  ISETP.EQ.AND P0, PT, R4.reuse, RZ, PT ;  /* 0x000000ff0400720c */ /* 0x040fe40003f02270 */
[C---:B------:R-:W-:Y:S02]  /*0260*/  ISETP.EQ.AND P6, PT, R4.reuse, 0x4, PT ;  /* 0x000000040400780c */ /* 0x040fe40003fc2270 */
[C---:B------:R-:W-:Y:S02]  /*0270*/  ISETP.EQ.AND P3, PT, R4.reuse, 0x8, PT ;  /* 0x000000080400780c */ /* 0x040fe40003f62270 */
[----:B------:R-:W-:Y:S02]  /*0280*/  ISETP.EQ.AND P5, PT, R4, 0xc, PT ;  /* 0x0000000c0400780c */ /* 0x000fe40003fa2270 */
[----:B------:R-:W-:Y:S02]  /*0290*/  @P1 LOP3.LUT R21, R2, R7, RZ, 0x3c, !PT ;  /* 0x0000000702151212 */ /* 0x000fe400078e3cff */
[----:B------:R-:W-:-:S02]  /*02a0*/  ISETP.EQ.AND P1, PT, R4, 0x14, PT ;  /* 0x000000140400780c */ /* 0x000fc40003f22270 */
[----:B------:R-:W-:Y:S01]  /*02b0*/  LOP3.LUT R2, R13, R10, RZ, 0xc0, !PT ;  /* 0x0000000a0d027212 */ /* 0x000fe200078ec0ff */
[----:B------:R-:W-:Y:S01]  /*02c0*/  @P0 IMAD.MOV.U32 R19, RZ, RZ, R12 ;  /* 0x000000ffff130224 */ /* 0x000fe200078e000c */
[----:B------:R-:W-:Y:S01]  /*02d0*/  ISETP.EQ.AND P0, PT, R4, 0x10, PT ;  /* 0x000000100400780c */ /* 0x000fe20003f02270 */
[----:B------:R-:W-:Y:S01]  /*02e0*/  @P6 IMAD.MOV.U32 R19, RZ, RZ, RZ ;  /* 0x000000ffff136224 */ /* 0x000fe200078e00ff */
[----:B------:R-:W-:Y:S01]  /*02f0*/  @!P4 LOP3.LUT R21, R2, R3, RZ, 0xfc, !PT ;  /* 0x000000030215c212 */ /* 0x000fe200078efcff */
[----:B------:R-:W-:Y:S01]  /*0300*/  @P3 IMAD.MOV.U32 R19, RZ, RZ, RZ ;  /* 0x000000ffff133224 */ /* 0x000fe200078e00ff */
[C---:B------:R-:W-:Y:S01]  /*0310*/  ISETP.EQ.AND P3, PT, R4.reuse, 0x18, PT ;  /* 0x000000180400780c */ /* 0x040fe20003f62270 */
[----:B------:R-:W-:Y:S01]  /*0320*/  @P5 IMAD.MOV.U32 R19, RZ, RZ, RZ ;  /* 0x000000ffff135224 */ /* 0x000fe200078e00ff */
[----:B------:R-:W-:Y:S02]  /*0330*/  ISETP.EQ.AND P5, PT, R4, 0x1c, PT ;  /* 0x0000001c0400780c */ /* 0x000fe40003fa2270 */
[----:B------:R-:W-:-:S02]  /*0340*/  ISETP.GE.U32.AND P4, PT, R11, 0x2f, PT ;  /* 0x0000002f0b00780c */ /* 0x000fc40003f86070 */
[-C--:B------:R-:W-:Y:S02]  /*0350*/  LOP3.LUT R2, R7, R10.reuse, RZ, 0xc0, !PT ;  /* 0x0000000a07027212 */ /* 0x080fe400078ec0ff */
[----:B------:R-:W-:Y:S01]  /*0360*/  LOP3.LUT R3, R13, R10, RZ, 0x30, !PT ;  /* 0x0000000a0d037212 */ /* 0x000fe200078e30ff */
[----:B------:R-:W-:Y:S01]  /*0370*/  @P0 IMAD.MOV.U32 R19, RZ, RZ, RZ ;  /* 0x000000ffff130224 */ /* 0x000fe200078e00ff */
[C---:B------:R-:W-:Y:S01]  /*0380*/  ISETP.EQ.AND P0, PT, R4.reuse, 0x20, PT ;  /* 0x000000200400780c */ /* 0x040fe20003f02270 */
[----:B------:R-:W-:Y:S01]  /*0390*/  @P1 IMAD.MOV.U32 R19, RZ, RZ, RZ ;  /* 0x000000ffff131224 */ /* 0x000fe200078e00ff */
[C---:B------:R-:W-:Y:S01]  /*03a0*/  ISETP.GE.U32.AND P1, PT, R11.reuse, 0x1f, PT ;  /* 0x0000001f0b00780c */ /* 0x040fe20003f26070 */
[----:B------:R-:W-:Y:S01]  /*03b0*/  @P3 IMAD.MOV.U32 R19, RZ, RZ, RZ ;  /* 0x000000ffff133224 */ /* 0x000fe200078e00ff */
[----:B------:R-:W-:Y:S01]  /*03c0*/  ISETP.GE.U32.AND P3, PT, R11, 0xf, PT ;  /* 0x0000000f0b00780c */ /* 0x000fe20003f66070 */
[----:B------:R-:W-:Y:S01]  /*03d0*/  @P5 IMAD.MOV.U32 R19, RZ, RZ, RZ ;  /* 0x000000ffff135224 */ /* 0x000fe200078e00ff */
[----:B------:R-:W-:-:S02]  /*03e0*/  ISETP.EQ.AND P6, PT, R4, 0x24, PT ;  /* 0x000000240400780c */ /* 0x000fc40003fc2270 */
[----:B------:R-:W-:Y:S01]  /*03f0*/  @!P2 LOP3.LUT R21, R3, R2, RZ, 0xfc, !PT ;  /* 0x000000020315a212 */ /* 0x000fe200078efcff */
[----:B------:R-:W-:Y:S01]  /*0400*/  VIADD R2, R14, 0x7 ;  /* 0x000000070e027836 */ /* 0x000fe20000000000 */
[C---:B------:R-:W-:Y:S02]  /*0410*/  ISETP.EQ.AND P2, PT, R4.reuse, 0x28, PT ;  /* 0x000000280400780c */ /* 0x040fe40003f42270 */
[----:B------:R-:W-:Y:S01]  /*0420*/  ISETP.EQ.AND P5, PT, R4, 0x2c, PT ;  /* 0x0000002c0400780c */ /* 0x000fe20003fa2270 */
[----:B------:R-:W-:Y:S01]  /*0430*/  @P0 IMAD.MOV.U32 R19, RZ, RZ, RZ ;  /* 0x000000ffff130224 */ /* 0x000fe200078e00ff */
[----:B------:R-:W-:Y:S01]  /*0440*/  @!P4 LOP3.LUT R2, R20, 0x8, RZ, 0x3c, !PT ;  /* 0x000000081402c812 */ /* 0x000fe200078e3cff */
[----:B------:R-:W-:Y:S01]  /*0450*/  @!P1 VIADD R2, R15, 0x6 ;  /* 0x000000060f029836 */ /* 0x000fe20000000000 */
[----:B------:R-:W-:-:S03]  /*0460*/  ISETP.EQ.AND P0, PT, R4, 0x30, PT ;  /* 0x000000300400780c */ /* 0x000fc60003f02270 */
[----:B------:R-:W-:Y:S01]  /*0470*/  @P6 IMAD.MOV.U32 R19, RZ, RZ, RZ ;  /* 0x000000ffff136224 */ /* 0x000fe200078e00ff */
[----:B------:R-:W-:Y:S02]  /*0480*/  @P3 LOP3.LUT R18, R2, 0xf, RZ, 0xc0, !PT ;  /* 0x0000000f02123812 */ /* 0x000fe400078ec0ff */
[----:B------:R-:W0:Y:S01]  /*0490*/  LDC.64 R2, c[0x3][R16+0x100] ;  /* 0x00c0400010027b82 */ /* 0x000e220000000a00 */
[C---:B------:R-:W-:Y:S01]  /*04a0*/  ISETP.EQ.AND P6, PT, R4.reuse, 0x34, PT ;  /* 0x000000340400780c */ /* 0x040fe20003fc2270 */
[----:B------:R-:W-:Y:S01]  /*04b0*/  @P2 IMAD.MOV.U32 R19, RZ, RZ, RZ ;  /* 0x000000ffff132224 */ /* 0x000fe200078e00ff */
[C---:B------:R-:W-:Y:S01]  /*04c0*/  ISETP.EQ.AND P2, PT, R4.reuse, 0x38, PT ;  /* 0x000000380400780c */ /* 0x040fe20003f42270 */
[----:B------:R-:W-:Y:S01]  /*04d0*/  @P5 IMAD.MOV.U32 R19, RZ, RZ, RZ ;  /* 0x000000ffff135224 */ /* 0x000fe200078e00ff */
[----:B------:R-:W-:Y:S01]  /*04e0*/  ISETP.EQ.AND P5, PT, R4, 0x3c, PT ;  /* 0x0000003c0400780c */ /* 0x000fe20003fa2270 */
[----:B------:R-:W-:Y:S02]  /*04f0*/  IMAD.SHL.U32 R18, R18, 0x4, RZ ;  /* 0x0000000412127824 */ /* 0x000fe400078e00ff */
[----:B------:R-:W1:Y:S01]  /*0500*/  LDC.64 R4, c[0x3][R16] ;  /* 0x00c0000010047b82 */ /* 0x000e620000000a00 */
[----:B------:R-:W-:-:S02]  /*0510*/  @P0 IMAD.MOV.U32 R19, RZ, RZ, RZ ;  /* 0x000000ffff130224 */ /* 0x000fc400078e00ff */
[----:B------:R-:W-:-:S03]  /*0520*/  ISETP.EQ.AND P0, PT, R18, RZ, PT ;  /* 0x000000ff1200720c */ /* 0x000fc60003f02270 */
[----:B------:R-:W-:Y:S01]  /*0530*/  @P6 IMAD.MOV.U32 R19, RZ, RZ, RZ ;  /* 0x000000ffff136224 */ /* 0x000fe200078e00ff */
[C---:B------:R-:W-:Y:S01]  /*0540*/  ISETP.EQ.AND P6, PT, R18.reuse, 0x4, PT ;  /* 0x000000041200780c */ /* 0x040fe20003fc2270 */
[----:B------:R-:W-:Y:S01]  /*0550*/  @P2 IMAD.MOV.U32 R19, RZ, RZ, 0x18 ;  /* 0x00000018ff132424 */ /* 0x000fe200078e00ff */
[C---:B------:R-:W-:Y:S01]  /*0560*/  ISETP.EQ.AND P2, PT, R18.reuse, 0x8, PT ;  /* 0x000000081200780c */ /* 0x040fe20003f42270 */
[----:B------:R-:W-:Y:S01]  /*0570*/  @P5 IMAD.MOV.U32 R19, RZ, RZ, RZ ;  /* 0x000000ffff135224 */ /* 0x000fe200078e00ff */
[----:B------:R-:W-:-:S05]  /*0580*/  ISETP.EQ.AND P5, PT, R18, 0xc, PT ;  /* 0x0000000c1200780c */ /* 0x000fca0003fa2270 */
[----:B------:R-:W-:Y:S01]  /*0590*/  @P0 IMAD.MOV.U32 R17, RZ, RZ, R12 ;  /* 0x000000ffff110224 */ /* 0x000fe200078e000c */
[----:B0-----:R-:W-:Y:S02]  /*05a0*/  IADD3 R2, PT, PT, R2, R21, R8 ;  /* 0x0000001502027210 */ /* 0x001fe40007ffe008 */
[C---:B------:R-:W-:Y:S01]  /*05b0*/  ISETP.EQ.AND P0, PT, R18.reuse, 0x10, PT ;  /* 0x000000101200780c */ /* 0x040fe20003f02270 */
[----:B------:R-:W-:Y:S01]  /*05c0*/  @P6 IMAD.MOV.U32 R17, RZ, RZ, RZ ;  /* 0x000000ffff116224 */ /* 0x000fe200078e00ff */
[----:B------:R-:W-:Y:S01]  /*05d0*/  ISETP.EQ.AND P6, PT, R18, 0x14, PT ;  /* 0x000000141200780c */ /* 0x000fe20003fc2270 */
[----:B------:R-:W-:Y:S02]  /*05e0*/  IMAD.IADD R19, R2, 0x1, R19 ;  /* 0x0000000102137824 */ /* 0x000fe400078e0213 */
[----:B------:R-:W-:Y:S01]  /*05f0*/  @P2 IMAD.MOV.U32 R17, RZ, RZ, RZ ;  /* 0x000000ffff112224 */ /* 0x000fe200078e00ff */
[----:B-1----:R-:W-:Y:S01]  /*0600*/  IADD3 R2, PT, PT, -R4, 0x20, RZ ;  /* 0x0000002004027810 */ /* 0x002fe20007ffe1ff */
[----:B------:R-:W-:Y:S01]  /*0610*/  @P5 IMAD.MOV.U32 R17, RZ, RZ, RZ ;  /* 0x000000ffff115224 */ /* 0x000fe200078e00ff */
[----:B------:R-:W-:-:S02]  /*0620*/  ISETP.EQ.AND P2, PT, R18, 0x18, PT ;  /* 0x000000181200780c */ /* 0x000fc40003f42270 */
[C---:B------:R-:W-:Y:S02]  /*0630*/  ISETP.EQ.AND P5, PT, R18.reuse, 0x1c, PT ;  /* 0x0000001c1200780c */ /* 0x040fe40003fa2270 */
[----:B------:R-:W-:Y:S01]  /*0640*/  SHF.L.U32 R21, R19, R4, RZ ;  /* 0x0000000413157219 */ /* 0x000fe200000006ff */
[----:B------:R-:W-:Y:S01]  /*0650*/  @P0 IMAD.MOV.U32 R17, RZ, RZ, RZ ;  /* 0x000000ffff110224 */ /* 0x000fe200078e00ff */
[----:B------:R-:W-:Y:S01]  /*0660*/  SHF.R.U32.HI R2, RZ, R2, R19 ;  /* 0x00000002ff027219 */ /* 0x000fe20000011613 */
[----:B------:R-:W-:Y:S01]  /*0670*/  @P6 IMAD.MOV.U32 R17, RZ, RZ, RZ ;  /* 0x000000ffff116224 */ /* 0x000fe200078e00ff */
[----:B------:R-:W-:Y:S02]  /*0680*/  ISETP.EQ.AND P0, PT, R18, 0x20, PT ;  /* 0x000000201200780c */ /* 0x000fe40003f02270 */
[----:B------:R-:W-:Y:S01]  /*0690*/  IADD3 R8, PT, PT, R2, R21, R10 ;  /* 0x0000001502087210 */ /* 0x000fe20007ffe00a */
[----:B------:R-:W-:Y:S01]  /*06a0*/  VIADD R21, R14, 0xe ;  /* 0x0000000e0e157836 */ /* 0x000fe20000000000 */
[----:B------:R-:W-:Y:S01]  /*06b0*/  ISETP.EQ.AND P6, PT, R18, 0x24, PT ;  /* 0x000000241200780c */ /* 0x000fe20003fc2270 */
[----:B------:R-:W-:Y:S01]  /*06c0*/  @P2 IMAD.MOV.U32 R17, RZ, RZ, RZ ;  /* 0x000000ffff112224 */ /* 0x000fe200078e00ff */
[----:B------:R-:W-:Y:S01]  /*06d0*/  LOP3.LUT R19, R8, R7, RZ, 0xf3, !PT ;  /* 0x0000000708137212 */ /* 0x000fe200078ef3ff */
[----:B------:R-:W-:Y:S01]  /*06e0*/  @P5 IMAD.MOV.U32 R17, RZ, RZ, RZ ;  /* 0x000000ffff115224 */ /* 0x000fe200078e00ff */
[----:B------:R-:W-:Y:S01]  /*06f0*/  LOP3.LUT R4, R7, R10, R8, 0x96, !PT ;  /* 0x0000000a07047212 */ /* 0x000fe200078e9608 */
[----:B------:R-:W-:Y:S01]  /*0700*/  VIADD R14, R14, 0x5 ;  /* 0x000000050e0e7836 */ /* 0x000fe20000000000 */
[----:B------:R-:W-:-:S02]  /*0710*/  ISETP.EQ.AND P2, PT, R18, 0x28, PT ;  /* 0x000000281200780c */ /* 0x000fc40003f42270 */
[----:B------:R-:W-:Y:S01]  /*0720*/  @P4 LOP3.LUT R4, R19, R10, RZ, 0x3c, !PT ;  /* 0x0000000a13044212 */ /* 0x000fe200078e3cff */
[----:B------:R-:W-:Y:S01]  /*0730*/  @P0 IMAD.MOV.U32 R17, RZ, RZ, RZ ;  /* 0x000000ffff110224 */ /* 0x000fe200078e00ff */
[C---:B------:R-:W-:Y:S02]  /*0740*/  ISETP.EQ.AND P4, PT, R18.reuse, 0x2c, PT ;  /* 0x0000002c1200780c */ /* 0x040fe40003f82270 */
[----:B------:R-:W-:Y:S01]  /*0750*/  ISETP.EQ.AND P5, PT, R18, 0x30, PT ;  /* 0x000000301200780c */ /* 0x000fe20003fa2270 */
[----:B------:R-:W-:Y:S01]  /*0760*/  @P6 IMAD.MOV.U32 R17, RZ, RZ, RZ ;  /* 0x000000ffff116224 */ /* 0x000fe200078e00ff */
[----:B------:R-:W-:Y:S02]  /*0770*/  LOP3.LUT R19, R10, R7, RZ, 0x30, !PT ;  /* 0x000000070a137212 */ /* 0x000fe400078e30ff */
[----:B------:R-:W-:Y:S02]  /*0780*/  LOP3.LUT R2, R7, R8, RZ, 0xc0, !PT ;  /* 0x0000000807027212 */ /* 0x000fe400078ec0ff */
[----:B------:R-:W-:Y:S01]  /*0790*/  ISETP.GE.U32.AND P0, PT, R11, 0x2e, PT ;  /* 0x0000002e0b00780c */ /* 0x000fe20003f06070 */
[----:B------:R-:W-:Y:S01]  /*07a0*/  @P2 IMAD.MOV.U32 R17, RZ, RZ, RZ ;  /* 0x000000ffff112224 */ /* 0x000fe200078e00ff */
[----:B------:R-:W-:-:S02]  /*07b0*/  @!P1 LOP3.LUT R4, R2, R19, RZ, 0xfc, !PT ;  /* 0x0000001302049212 */ /* 0x000fc400078efcff */
[C---:B------:R-:W-:Y:S01]  /*07c0*/  ISETP.GE.U32.AND P1, PT, R11.reuse, 0x1e, PT ;  /* 0x0000001e0b00780c */ /* 0x040fe20003f26070 */
[----:B------:R-:W-:Y:S01]  /*07d0*/  @P4 IMAD.MOV.U32 R17, RZ, RZ, RZ ;  /* 0x000000ffff114224 */ /* 0x000fe200078e00ff */
[C---:B------:R-:W-:Y:S01]  /*07e0*/  ISETP.GE.U32.AND P2, PT, R11.reuse, 0xe, PT ;  /* 0x0000000e0b00780c */ /* 0x040fe20003f46070 */
[----:B------:R-:W-:Y:S01]  /*07f0*/  @P5 IMAD.MOV.U32 R17, RZ, RZ, RZ ;  /* 0x000000ffff115224 */ /* 0x000fe200078e00ff */
[C---:B------:R-:W-:Y:S02]  /*0800*/  ISETP.EQ.AND P6, PT, R18.reuse, 0x34, PT ;  /* 0x000000341200780c */ /* 0x040fe40003fc2270 */
[C---:B------:R-:W-:Y:S02]  /*0810*/  ISETP.EQ.AND P4, PT, R18.reuse, 0x38, PT ;  /* 0x000000381200780c */ /* 0x040fe40003f82270 */
[----:B------:R-:W-:Y:S01]  /*0820*/  ISETP.EQ.AND P5, PT, R18, 0x3c, PT ;  /* 0x0000003c1200780c */ /* 0x000fe20003fa2270 */
[----:B------:R-:W-:Y:S01]  /*0830*/  @!P0 VIADD R21, R20, 0xb ;  /* 0x0000000b14158836 */ /* 0x000fe20000000000 */
[-C--:B------:R-:W-:Y:S01]  /*0840*/  LOP3.LUT R2, R10, R8.reuse, RZ, 0xc0, !PT ;  /* 0x000000080a027212 */ /* 0x080fe200078ec0ff */
[----:B------:R-:W-:Y:S01]  /*0850*/  VIADD R18, R11, 0x2 ;  /* 0x000000020b127836 */ /* 0x000fe20000000000 */
[----:B------:R-:W-:Y:S01]  /*0860*/  LOP3.LUT R19, R7, R8, RZ, 0x30, !PT ;  /* 0x0000000807137212 */ /* 0x000fe200078e30ff */
[----:B------:R-:W-:-:S03]  /*0870*/  @!P1 VIADD R21, R15, 0xb ;  /* 0x0000000b0f159836 */ /* 0x000fc60000000000 */
[----:B------:R-:W-:Y:S01]  /*0880*/  @!P3 LOP3.LUT R4, R19, R2, RZ, 0xfc, !PT ;  /* 0x000000021304b212 */ /* 0x000fe200078efcff */
[----:B------:R-:W-:Y:S01]  /*0890*/  @P6 IMAD.MOV.U32 R17, RZ, RZ, RZ ;  /* 0x000000ffff116224 */ /* 0x000fe200078e00ff */
[----:B------:R-:W-:Y:S01]  /*08a0*/  @P2 LOP3.LUT R18, R21, 0xf, RZ, 0xc0, !PT ;  /* 0x0000000f15122812 */ /* 0x000fe200078ec0ff */
[----:B------:R-:W-:Y:S01]  /*08b0*/  @P4 IMAD.MOV.U32 R17, RZ, RZ, 0x18 ;  /* 0x00000018ff114424 */ /* 0x000fe200078e00ff */
[----:B------:R-:W-:Y:S01]  /*08c0*/  IADD3 R4, PT, PT, R3, R4, R13 ;  /* 0x0000000403047210 */ /* 0x000fe20007ffe00d */
[----:B------:R-:W-:Y:S01]  /*08d0*/  @P5 IMAD.MOV.U32 R17, RZ, RZ, RZ ;  /* 0x000000ffff115224 */ /* 0x000fe200078e00ff */
[----:B------:R-:W-:Y:S01]  /*08e0*/  IADD3 R3, PT, PT, -R5, 0x20, RZ ;  /* 0x0000002005037810 */ /* 0x000fe20007ffe1ff */
[----:B------:R-:W-:Y:S02]  /*08f0*/  IMAD.SHL.U32 R2, R18, 0x4, RZ ;  /* 0x0000000412027824 */ /* 0x000fe400078e00ff */
[----:B------:R-:W-:-:S03]  /*0900*/  IMAD.IADD R4, R4, 0x1, R17 ;  /* 0x0000000104047824 */ /* 0x000fc600078e0211 */
[----:B------:R-:W-:Y:S02]  /*0910*/  ISETP.EQ.AND P3, PT, R2, RZ, PT ;  /* 0x000000ff0200720c */ /* 0x000fe40003f62270 */
[----:B------:R-:W-:Y:S02]  /*0920*/  SHF.L.U32 R5, R4, R5, RZ ;  /* 0x0000000504057219 */ /* 0x000fe400000006ff */
[----:B------:R-:W-:Y:S02]  /*0930*/  SHF.R.U32.HI R3, RZ, R3, R4 ;  /* 0x00000003ff037219 */ /* 0x000fe40000011604 */
[C---:B------:R-:W-:Y:S02]  /*0940*/  ISETP.EQ.AND P6, PT, R2.reuse, 0x4, PT ;  /* 0x000000040200780c */ /* 0x040fe40003fc2270 */
[----:B------:R-:W-:Y:S02]  /*0950*/  ISETP.EQ.AND P5, PT, R2, 0x8, PT ;  /* 0x000000080200780c */ /* 0x000fe40003fa2270 */
[----:B------:R-:W-:-:S02]  /*0960*/  IADD3 R13, PT, PT, R3, R5, R8 ;  /* 0x00000005030d7210 */ /* 0x000fc40007ffe008 */
[----:B------:R-:W-:Y:S01]  /*0970*/  ISETP.EQ.AND P4, PT, R2, 0xc, PT ;  /* 0x0000000c0200780c */ /* 0x000fe20003f82270 */
[----:B------:R-:W-:Y:S01]  /*0980*/  @P3 IMAD.MOV.U32 R17, RZ, RZ, R12 ;  /* 0x000000ffff113224 */ /* 0x000fe200078e000c */
[----:B------:R-:W-:Y:S02]  /*0990*/  LOP3.LUT R3, R13, R10, RZ, 0xf3, !PT ;  /* 0x0000000a0d037212 */ /* 0x000fe400078ef3ff */
[-C--:B------:R-:W-:Y:S02]  /*09a0*/  LOP3.LUT R18, R10, R8.reuse, R13, 0x96, !PT ;  /* 0x000000080a127212 */ /* 0x080fe400078e960d */
[C---:B------:R-:W-:Y:S01]  /*09b0*/  ISETP.EQ.AND P3, PT, R2.reuse, 0x10, PT ;  /* 0x000000100200780c */ /* 0x040fe20003f62270 */
[----:B------:R-:W-:Y:S01]  /*09c0*/  @P6 IMAD.MOV.U32 R17, RZ, RZ, RZ ;  /* 0x000000ffff116224 */ /* 0x000fe200078e00ff */
[----:B------:R-:W-:Y:S01]  /*09d0*/  @P0 LOP3.LUT R18, R3, R8, RZ, 0x3c, !PT ;  /* 0x0000000803120212 */ /* 0x000fe200078e3cff */
[----:B------:R-:W-:Y:S01]  /*09e0*/  @P5 IMAD.MOV.U32 R17, RZ, RZ, RZ ;  /* 0x000000ffff115224 */ /* 0x000fe200078e00ff */
[----:B------:R-:W-:-:S02]  /*09f0*/  ISETP.EQ.AND P0, PT, R2, 0x14, PT ;  /* 0x000000140200780c */ /* 0x000fc40003f02270 */
[----:B------:R-:W-:Y:S01]  /*0a00*/  ISETP.EQ.AND P5, PT, R2, 0x18, PT ;  /* 0x000000180200780c */ /* 0x000fe20003fa2270 */
[----:B------:R-:W-:Y:S01]  /*0a10*/  @P4 IMAD.MOV.U32 R17, RZ, RZ, RZ ;  /* 0x000000ffff114224 */ /* 0x000fe200078e00ff */
[----:B------:R-:W-:Y:S02]  /*0a20*/  LOP3.LUT R4, R8, R10, RZ, 0x30, !PT ;  /* 0x0000000a08047212 */ /* 0x000fe400078e30ff */
[-C--:B------:R-:W-:Y:S02]  /*0a30*/  LOP3.LUT R3, R10, R13.reuse, RZ, 0xc0, !PT ;  /* 0x0000000d0a037212 */ /* 0x080fe400078ec0ff */
[----:B------:R-:W-:Y:S01]  /*0a40*/  ISETP.GE.U32.AND P6, PT, R11, 0x2d, PT ;  /* 0x0000002d0b00780c */ /* 0x000fe20003fc6070 */
[----:B------:R-:W-:Y:S01]  /*0a50*/  @P3 IMAD.MOV.U32 R17, RZ, RZ, RZ ;  /* 0x000000ffff113224 */ /* 0x000fe200078e00ff */
[----:B------:R-:W-:Y:S02]  /*0a60*/  ISETP.EQ.AND P4, PT, R2, 0x1c, PT ;  /* 0x0000001c0200780c */ /* 0x000fe40003f82270 */
[----:B------:R-:W-:Y:S01]  /*0a70*/  @!P1 LOP3.LUT R18, R3, R4, RZ, 0xfc, !PT ;  /* 0x0000000403129212 */ /* 0x000fe200078efcff */
[----:B------:R-:W-:Y:S01]  /*0a80*/  @P0 IMAD.MOV.U32 R17, RZ, RZ, RZ ;  /* 0x000000ffff110224 */ /* 0x000fe200078e00ff */
[-C--:B------:R-:W-:Y:S01]  /*0a90*/  LOP3.LUT R3, R8, R13.reuse, RZ, 0xc0, !PT ;  /* 0x0000000d08037212 */ /* 0x080fe200078ec0ff */
[----:B------:R-:W-:Y:S01]  /*0aa0*/  @P5 IMAD.MOV.U32 R17, RZ, RZ, RZ ;  /* 0x000000ffff115224 */ /* 0x000fe200078e00ff */
[----:B------:R-:W-:-:S02]  /*0ab0*/  LOP3.LUT R4, R10, R13, RZ, 0x30, !PT ;  /* 0x0000000d0a047212 */ /* 0x000fc400078e30ff */
[C---:B------:R-:W-:Y:S02]  /*0ac0*/  ISETP.EQ.AND P3, PT, R2.reuse, 0x20, PT ;  /* 0x000000200200780c */ /* 0x040fe40003f62270 */
[----:B------:R-:W-:Y:S01]  /*0ad0*/  ISETP.EQ.AND P0, PT, R2, 0x24, PT ;  /* 0x000000240200780c */ /* 0x000fe20003f02270 */
[----:B------:R-:W-:Y:S01]  /*0ae0*/  @!P6 VIADD R14, R20, 0xe ;  /* 0x0000000e140ee836 */ /* 0x000fe20000000000 */
[----:B------:R-:W-:Y:S01]  /*0af0*/  ISETP.EQ.AND P1, PT, R2, 0x28, PT ;  /* 0x000000280200780c */ /* 0x000fe20003f22270 */
[----:B------:R-:W-:Y:S01]  /*0b00*/  @P4 IMAD.MOV.U32 R17, RZ, RZ, RZ ;  /* 0x000000ffff114224 */ /* 0x000fe200078e00ff */
[----:B------:R-:W-:Y:S01]  /*0b10*/  @!P2 LOP3.LUT R18, R4, R3, RZ, 0xfc, !PT ;  /* 0x000000030412a212 */ /* 0x000fe200078efcff */
[C---:B------:R-:W-:Y:S01]  /*0b20*/  VIADD R3, R11.reuse, 0x3 ;  /* 0x000000030b037836 */ /* 0x040fe20000000000 */
[----:B------:R-:W-:Y:S01]  /*0b30*/  ISETP.EQ.AND P2, PT, R2, 0x2c, PT ;  /* 0x0000002c0200780c */ /* 0x000fe20003f42270 */
[----:B------:R-:W0:Y:S01]  /*0b40*/  LDC.64 R4, c[0x3][R16+0x8] ;  /* 0x00c0020010047b82 */ /* 0x000e220000000a00 */
[----:B------:R-:W-:-:S02]  /*0b50*/  ISETP.GE.U32.AND P5, PT, R11, 0xd, PT ;  /* 0x0000000d0b00780c */ /* 0x000fc40003fa6070 */
[----:B------:R-:W-:Y:S01]  /*0b60*/  ISETP.GE.U32.AND P4, PT, R11, 0x1d, PT ;  /* 0x0000001d0b00780c */ /* 0x000fe20003f86070 */
[----:B------:R-:W-:Y:S01]  /*0b70*/  @P3 IMAD.MOV.U32 R17, RZ, RZ, RZ ;  /* 0x000000ffff113224 */ /* 0x000fe200078e00ff */
[C---:B------:R-:W-:Y:S01]  /*0b80*/  ISETP.EQ.AND P3, PT, R2.reuse, 0x30, PT ;  /* 0x000000300200780c */ /* 0x040fe20003f62270 */
[----:B------:R-:W-:Y:S01]  /*0b90*/  @P0 IMAD.MOV.U32 R17, RZ, RZ, RZ ;  /* 0x000000ffff110224 */ /* 0x000fe200078e00ff */
[----:B------:R-:W-:Y:S01]  /*0ba0*/  SEL R14, R15, R14, !P4 ;  /* 0x0000000e0f0e7207 */ /* 0x000fe20006000000 */
[----:B------:R-:W-:Y:S01]  /*0bb0*/  @P1 IMAD.MOV.U32 R17, RZ, RZ, RZ ;  /* 0x000000ffff111224 */ /* 0x000fe200078e00ff */
[C---:B------:R-:W-:Y:S01]  /*0bc0*/  ISETP.EQ.AND P0, PT, R2.reuse, 0x34, PT ;  /* 0x000000340200780c */ /* 0x040fe20003f02270 */
[----:B------:R-:W-:Y:S01]  /*0bd0*/  VIADD R11, R11, 0x4 ;  /* 0x000000040b0b7836 */ /* 0x000fe20000000000 */
[C---:B------:R-:W-:Y:S01]  /*0be0*/  ISETP.EQ.AND P1, PT, R2.reuse, 0x38, PT ;  /* 0x000000380200780c */ /* 0x040fe20003f22270 */
[----:B------:R-:W-:Y:S01]  /*0bf0*/  @P2 IMAD.MOV.U32 R17, RZ, RZ, RZ ;  /* 0x000000ffff112224 */ /* 0x000fe200078e00ff */
[----:B------:R-:W-:-:S02]  /*0c00*/  ISETP.EQ.AND P2, PT, R2, 0x3c, PT ;  /* 0x0000003c0200780c */ /* 0x000fc40003f42270 */
[----:B------:R-:W-:-:S03]  /*0c10*/  @P5 LOP3.LUT R3, R14, 0xf, RZ, 0xc0, !PT ;  /* 0x0000000f0e035812 */ /* 0x000fc600078ec0ff */
[----:B------:R-:W-:Y:S02]  /*0c20*/  @P3 IMAD.MOV.U32 R17, RZ, RZ, RZ ;  /* 0x000000ffff113224 */ /* 0x000fe400078e00ff */
[----:B------:R-:W-:Y:S02]  /*0c30*/  IMAD.SHL.U32 R15, R3, 0x4, RZ ;  /* 0x00000004030f7824 */ /* 0x000fe400078e00ff */
[----:B------:R-:W1:Y:S01]  /*0c40*/  LDC.64 R2, c[0x3][R16+0x108] ;  /* 0x00c0420010027b82 */ /* 0x000e620000000a00 */
[----:B------:R-:W-:Y:S02]  /*0c50*/  @P0 IMAD.MOV.U32 R17, RZ, RZ, RZ ;  /* 0x000000ffff110224 */ /* 0x000fe400078e00ff */
[C---:B------:R-:W-:Y:S01]  /*0c60*/  ISETP.EQ.AND P3, PT, R15.reuse, RZ, PT ;  /* 0x000000ff0f00720c */ /* 0x040fe20003f62270 */
[----:B------:R-:W-:Y:S01]  /*0c70*/  @P1 IMAD.MOV.U32 R17, RZ, RZ, 0x18 ;  /* 0x00000018ff111424 */ /* 0x000fe200078e00ff */
[C---:B------:R-:W-:Y:S01]  /*0c80*/  ISETP.EQ.AND P0, PT, R15.reuse, 0x4, PT ;  /* 0x000000040f00780c */ /* 0x040fe20003f02270 */
[----:B------:R-:W-:Y:S01]  /*0c90*/  @P2 IMAD.MOV.U32 R17, RZ, RZ, RZ ;  /* 0x000000ffff112224 */ /* 0x000fe200078e00ff */
[----:B------:R-:W-:-:S02]  /*0ca0*/  ISETP.EQ.AND P1, PT, R15, 0x8, PT ;  /* 0x000000080f00780c */ /* 0x000fc40003f22270 */
[----:B------:R-:W-:-:S07]  /*0cb0*/  ISETP.EQ.AND P2, PT, R15, 0xc, PT ;  /* 0x0000000c0f00780c */ /* 0x000fce0003f42270 */
[----:B------:R-:W-:Y:S01]  /*0cc0*/  @P3 IMAD.MOV.U32 R14, RZ, RZ, R12 ;  /* 0x000000ffff0e3224 */ /* 0x000fe200078e000c */
[C---:B------:R-:W-:Y:S01]  /*0cd0*/  ISETP.EQ.AND P3, PT, R15.reuse, 0x10, PT ;  /* 0x000000100f00780c */ /* 0x040fe20003f62270 */
[----:B------:R-:W-:Y:S01]  /*0ce0*/  @P0 IMAD.MOV.U32 R14, RZ, RZ, RZ ;  /* 0x000000ffff0e0224 */ /* 0x000fe200078e00ff */
[C---:B------:R-:W-:Y:S01]  /*0cf0*/  ISETP.EQ.AND P0, PT, R15.reuse, 0x14, PT ;  /* 0x000000140f00780c */ /* 0x040fe20003f02270 */
[----:B------:R-:W-:Y:S01]  /*0d00*/  @P1 IMAD.MOV.U32 R14, RZ, RZ, RZ ;  /* 0x000000ffff0e1224 */ /* 0x000fe200078e00ff */
[C---:B------:R-:W-:Y:S01]  /*0d10*/  ISETP.EQ.AND P1, PT, R15.reuse, 0x18, PT ;  /* 0x000000180f00780c */ /* 0x040fe20003f22270 */
[----:B------:R-:W-:Y:S01]  /*0d20*/  @P2 IMAD.MOV.U32 R14, RZ, RZ, RZ ;  /* 0x000000ffff0e2224 */ /* 0x000fe200078e00ff */
[----:B------:R-:W-:Y:S02]  /*0d30*/  ISETP.EQ.AND P2, PT, R15, 0x1c, PT ;  /* 0x0000001c0f00780c */ /* 0x000fe40003f42270 */
[----:B-1----:R-:W-:-:S05]  /*0d40*/  IADD3 R2, PT, PT, R2, R18, R7 ;  /* 0x0000001202027210 */ /* 0x002fca0007ffe007 */
[----:B------:R-:W-:Y:S01]  /*0d50*/  @P3 IMAD.MOV.U32 R14, RZ, RZ, RZ ;  /* 0x000000ffff0e3224 */ /* 0x000fe200078e00ff */
[C---:B------:R-:W-:Y:S01]  /*0d60*/  ISETP.EQ.AND P3, PT, R15.reuse, 0x20, PT ;  /* 0x000000200f00780c */ /* 0x040fe20003f62270 */
[----:B------:R-:W-:Y:S01]  /*0d70*/  @P0 IMAD.MOV.U32 R14, RZ, RZ, RZ ;  /* 0x000000ffff0e0224 */ /* 0x000fe200078e00ff */
[C---:B------:R-:W-:Y:S01]  /*0d80*/  ISETP.EQ.AND P0, PT, R15.reuse, 0x24, PT ;  /* 0x000000240f00780c */ /* 0x040fe20003f02270 */
[----:B------:R-:W-:Y:S01]  /*0d90*/  IMAD.IADD R7, R2, 0x1, R17 ;  /* 0x0000000102077824 */ /* 0x000fe200078e0211 */
[----:B0-----:R-:W-:Y:S01]  /*0da0*/  IADD3 R2, PT, PT, -R4, 0x20, RZ ;  /* 0x0000002004027810 */ /* 0x001fe20007ffe1ff */
[----:B------:R-:W-:Y:S01]  /*0db0*/  @P1 IMAD.MOV.U32 R14, RZ, RZ, RZ ;  /* 0x000000ffff0e1224 */ /* 0x000fe200078e00ff */
[C---:B------:R-:W-:Y:S01]  /*0dc0*/  ISETP.EQ.AND P1, PT, R15.reuse, 0x28, PT ;  /* 0x000000280f00780c */ /* 0x040fe20003f22270 */
[----:B------:R-:W-:Y:S01]  /*0dd0*/  @P2 IMAD.MOV.U32 R14, RZ, RZ, RZ ;  /* 0x000000ffff0e2224 */ /* 0x000fe200078e00ff */
[----:B------:R-:W-:Y:S02]  /*0de0*/  ISETP.EQ.AND P2, PT, R15, 0x2c, PT ;  /* 0x0000002c0f00780c */ /* 0x000fe40003f42270 */
[----:B------:R-:W-:-:S02]  /*0df0*/  SHF.L.U32 R4, R7, R4, RZ ;  /* 0x0000000407047219 */ /* 0x000fc400000006ff */
[----:B------:R-:W-:Y:S01]  /*0e00*/  SHF.R.U32.HI R2, RZ, R2, R7 ;  /* 0x00000002ff027219 */ /* 0x000fe20000011607 */
[----:B------:R-:W-:Y:S01]  /*0e10*/  @P3 IMAD.MOV.U32 R14, RZ, RZ, RZ ;  /* 0x000000ffff0e3224 */ /* 0x000fe200078e00ff */
[C---:B------:R-:W-:Y:S01]  /*0e20*/  ISETP.EQ.AND P3, PT, R15.reuse, 0x30, PT ;  /* 0x000000300f00780c */ /* 0x040fe20003f62270 */
[----:B------:R-:W-:Y:S01]  /*0e30*/  @P0 IMAD.MOV.U32 R14, RZ, RZ, RZ ;  /* 0x000000ffff0e0224 */ /* 0x000fe200078e00ff */
[----:B------:R-:W-:Y:S02]  /*0e40*/  IADD3 R7, PT, PT, R2, R4, R13 ;  /* 0x0000000402077210 */ /* 0x000fe40007ffe00d */
[----:B------:R-:W-:Y:S01]  /*0e50*/  ISETP.EQ.AND P0, PT, R15, 0x34, PT ;  /* 0x000000340f00780c */ /* 0x000fe20003f02270 */
[----:B------:R-:W-:Y:S01]  /*0e60*/  @P1 IMAD.MOV.U32 R14, RZ, RZ, RZ ;  /* 0x000000ffff0e1224 */ /* 0x000fe200078e00ff */
[----:B------:R-:W-:Y:S01]  /*0e70*/  LOP3.LUT R2, R7, R8, RZ, 0xf3, !PT ;  /* 0x0000000807027212 */ /* 0x000fe200078ef3ff */
[----:B------:R-:W-:Y:S01]  /*0e80*/  @P2 IMAD.MOV.U32 R14, RZ, RZ, RZ ;  /* 0x000000ffff0e2224 */ /* 0x000fe200078e00ff */
[----:B------:R-:W-:-:S02]  /*0e90*/  LOP3.LUT R4, R8, R13, R7, 0x96, !PT ;  /* 0x0000000d08047212 */ /* 0x000fc400078e9607 */
[----:B------:R-:W-:Y:S02]  /*0ea0*/  @P6 LOP3.LUT R4, R2, R13, RZ, 0x3c, !PT ;  /* 0x0000000d02046212 */ /* 0x000fe400078e3cff */
[C---:B------:R-:W-:Y:S01]  /*0eb0*/  ISETP.EQ.AND P1, PT, R15.reuse, 0x38, PT ;  /* 0x000000380f00780c */ /* 0x040fe20003f22270 */
[----:B------:R-:W-:Y:S01]  /*0ec0*/  @P3 IMAD.MOV.U32 R14, RZ, RZ, RZ ;  /* 0x000000ffff0e3224 */ /* 0x000fe200078e00ff */
[----:B------:R-:W-:Y:S02]  /*0ed0*/  ISETP.EQ.AND P2, PT, R15, 0x3c, PT ;  /* 0x0000003c0f00780c */ /* 0x000fe40003f42270 */
[----:B------:R-:W-:Y:S01]  /*0ee0*/  LOP3.LUT R15, R13, R8, RZ, 0x30, !PT ;  /* 0x000000080d0f7212 */ /* 0x000fe200078e30ff */
[----:B------:R-:W-:Y:S01]  /*0ef0*/  @P0 IMAD.MOV.U32 R14, RZ, RZ, RZ ;  /* 0x000000ffff0e0224 */ /* 0x000fe200078e00ff */
[----:B------:R-:W-:Y:S02]  /*0f00*/  LOP3.LUT R2, R8, R7, RZ, 0xc0, !PT ;  /* 0x0000000708027212 */ /* 0x000fe400078ec0ff */
[----:B------:R-:W-:-:S02]  /*0f10*/  ISETP.NE.AND P0, PT, R11, 0x40, PT ;  /* 0x000000400b00780c */ /* 0x000fc40003f05270 */
[----:B------:R-:W-:Y:S02]  /*0f20*/  @!P4 LOP3.LUT R4, R2, R15, RZ, 0xfc, !PT ;  /* 0x0000000f0204c212 */ /* 0x000fe400078efcff */
[-C--:B------:R-:W-:Y:S01]  /*0f30*/  LOP3.LUT R2, R13, R7.reuse, RZ, 0xc0, !PT ;  /* 0x000000070d027212 */ /* 0x080fe200078ec0ff */
[----:B------:R-:W-:Y:S01]  /*0f40*/  @P1 IMAD.MOV.U32 R14, RZ, RZ, 0x18 ;  /* 0x00000018ff0e1424 */ /* 0x000fe200078e00ff */
[----:B------:R-:W-:Y:S01]  /*0f50*/  LOP3.LUT R15, R8, R7, RZ, 0x30, !PT ;  /* 0x00000007080f7212 */ /* 0x000fe200078e30ff */
[----:B------:R-:W-:-:S03]  /*0f60*/  @P2 IMAD.MOV.U32 R14, RZ, RZ, RZ ;  /* 0x000000ffff0e2224 */ /* 0x000fc600078e00ff */
[----:B------:R-:W-:-:S04]  /*0f70*/  @!P5 LOP3.LUT R4, R15, R2, RZ, 0xfc, !PT ;  /* 0x000000020f04d212 */ /* 0x000fc800078efcff */
[----:B------:R-:W-:-:S05]  /*0f80*/  IADD3 R3, PT, PT, R3, R4, R10 ;  /* 0x0000000403037210 */ /* 0x000fca0007ffe00a */
[----:B------:R-:W-:Y:S01]  /*0f90*/  IMAD.IADD R2, R3, 0x1, R14 ;  /* 0x0000000103027824 */ /* 0x000fe200078e020e */
[----:B------:R-:W-:-:S04]  /*0fa0*/  IADD3 R3, PT, PT, -R5, 0x20, RZ ;  /* 0x0000002005037810 */ /* 0x000fc80007ffe1ff */
[----:B------:R-:W-:Y:S02]  /*0fb0*/  SHF.L.U32 R10, R2, R5, RZ ;  /* 0x00000005020a7219 */ /* 0x000fe400000006ff */
[----:B------:R-:W-:-:S04]  /*0fc0*/  SHF.R.U32.HI R3, RZ, R3, R2 ;  /* 0x00000003ff037219 */ /* 0x000fc80000011602 */
[----:B------:R-:W-:Y:S01]  /*0fd0*/  IADD3 R10, PT, PT, R3, R10, R7 ;  /* 0x0000000a030a7210 */ /* 0x000fe20007ffe007 */
[----:B------:R-:W-:Y:S06]  /*0fe0*/  @P0 BRA `(.L_x_0) ;  /* 0xfffffff000540947 */ /* 0x000fec000383ffff */
[----:B------:R-:W0:Y:S02]  /*0ff0*/  LDC R4, c[0x0][0x390] ;  /* 0x0000e400ff047b82 */ /* 0x000e240000000800 */
[----:B0-----:R-:W-:-:S13]  /*1000*/  ISETP.GE.AND P0, PT, R4, 0x1, PT ;  /* 0x000000010400780c */ /* 0x001fda0003f06270 */
[----:B------:R-:W-:Y:S05]  /*1010*/  @!P0 EXIT ;  /* 0x000000000000894d */ /* 0x000fea0003800000 */
[----:B------:R-:W-:Y:S01]  /*1020*/  ISETP.GE.U32.AND P0, PT, R4, 0x4, PT ;  /* 0x000000040400780c */ /* 0x000fe20003f06070 */
[----:B------:R-:W-:Y:S01]  /*1030*/  IMAD.U32 R9, R9, 0x10000, RZ ;  /* 0x0001000009097824 */ /* 0x000fe200078e00ff */
[----:B------:R-:W-:Y:S01]  /*1040*/  LOP3.LUT R0, R0, 0xff, RZ, 0xc0, !PT ;  /* 0x000000ff00007812 */ /* 0x000fe200078ec0ff */
[----:B------:R-:W0:Y:S01]  /*1050*/  LDCU.64 UR4, c[0x0][0x358] ;  /* 0x00006b00ff0477ac */ /* 0x000e220008000a00 */
[----:B------:R-:W-:Y:S01]  /*1060*/  LOP3.LUT R6, R6, 0xff, RZ, 0xc0, !PT ;  /* 0x000000ff06067812 */ /* 0x000fe200078ec0ff */
[----:B------:R-:W-:Y:S01]  /*1070*/  VIADD R8, R8, 0x67452301 ;  /* 0x6745230108087836 */ /* 0x000fe20000000000 */
[----:B------:R-:W-:Y:S01]  /*1080*/  LOP3.LUT R9, R9, 0xff0000, RZ, 0xc0, !PT ;  /* 0x00ff000009097812 */ /* 0x000fe200078ec0ff */
[----:B------:R-:W-:Y:S01]  /*1090*/  VIADD R10, R10, 0xefcdab89 ;  /* 0xefcdab890a0a7836 */ /* 0x000fe20000000000 */
[----:B------:R-:W-:Y:S01]  /*10a0*/  LOP3.LUT R11, R4, 0x3, RZ, 0xc0, !PT ;  /* 0x00000003040b7812 */ /* 0x000fe200078ec0ff */
[----:B------:R-:W-:Y:S02]  /*10b0*/  IMAD.MOV.U32 R12, RZ, RZ, RZ ;  /* 0x000000ffff0c7224 */ /* 0x000fe400078e00ff */
[----:B------:R-:W-:-:S02]  /*10c0*/  IMAD R9, R0, 0x100, R9 ;  /* 0x0000010000097824 */ /* 0x000fc400078e0209 */
[----:B------:R-:W-:Y:S02]  /*10d0*/  VIADD R0, R7, 0x98badcfe ;  /* 0x98badcfe07007836 */ /* 0x000fe40000000000 */
[----:B------:R-:W-:Y:S01]  /*10e0*/  IMAD.IADD R9, R9, 0x1, R6 ;  /* 0x0000000109097824 */ /* 0x000fe200078e0206 */
[----:B------:R-:W-:Y:S06]  /*10f0*/  @!P0 BRA `(.L_x_1) ;  /* 0x0000000400308947 */ /* 0x000fec0003800000 */
[----:B------:R-:W1:Y:S01]  /*1100*/  LDC.64 R2, c[0x0][0x388] ;  /* 0x0000e200ff027b82 */ /* 0x000e620000000a00 */
[----:B------:R-:W-:Y:S01]  /*1110*/  LOP3.LUT R12, R4, 0x7ffffffc, RZ, 0xc0, !PT ;  /* 0x7ffffffc040c7812 */ /* 0x000fe200078ec0ff */
[----:B------:R-:W-:Y:S01]  /*1120*/  IMAD.MOV.U32 R13, RZ, RZ, RZ ;  /* 0x000000ffff0d7224 */ /* 0x000fe200078e00ff */
[----:B------:R-:W2:Y:S03]  /*1130*/  LDCU.64 UR6, c[0x0][0x380] ;  /* 0x00007000ff0677ac */ /* 0x000ea60008000a00 */
[----:B------:R-:W-:-:S07]  /*1140*/  IMAD.MOV R14, RZ, RZ, -R12 ;  /* 0x000000ffff0e7224 */ /* 0x000fce00078e0a0c */
.L_x_10:
[----:B-1----:R-:W-:-:S05]  /*1150*/  IMAD.WIDE.U32 R4, R13, 0x4, R2 ;  /* 0x000000040d047825 */ /* 0x002fca00078e0002 */
[----:B0-----:R-:W3:Y:S01]  /*1160*/  LDG.E R7, desc[UR4][R4.64] ;  /* 0x0000000404077981 */ /* 0x001ee2000c1e1900 */
[----:B--2---:R-:W-:Y:S01]  /*1170*/  IADD3 R6, P1, PT, R13, UR6, RZ ;  /* 0x000000060d067c10 */ /* 0x004fe2000ff3e0ff */
[----:B------:R-:W-:Y:S01]  /*1180*/  BSSY.RECONVERGENT B0, `(.L_x_2) ;  /* 0x000000f000007945 */ /* 0x000fe20003800200 */
[----:B---3--:R-:W-:-:S03]  /*1190*/  ISETP.NE.AND P0, PT, R8, R7, PT ;  /* 0x000000070800720c */ /* 0x008fc60003f05270 */
[----:B------:R-:W-:-:S10]  /*11a0*/  IMAD.X R7, RZ, RZ, UR7, P1 ;  /* 0x00000007ff077e24 */ /* 0x000fd400088e06ff */
[----:B------:R-:W-:Y:S05]  /*11b0*/  @P0 BRA `(.L_x_3) ;  /* 0x00000000002c0947 */ /* 0x000fea0003800000 */
[----:B------:R-:W2:Y:S02]  /*11c0*/  LDG.E R15, desc[UR4][R4.64+0x4] ;  /* 0x00000404040f7981 */ /* 0x000ea4000c1e1900 */
[----:B--2---:R-:W-:-:S13]  /*11d0*/  ISETP.NE.AND P0, PT, R10, R15, PT ;  /* 0x0000000f0a00720c */ /* 0x004fda0003f05270 */
[----:B------:R-:W-:Y:S05]  /*11e0*/  @P0 BRA `(.L_x_3) ;  /* 0x0000000000200947 */ /* 0x000fea0003800000 */
[----:B------:R-:W2:Y:S02]  /*11f0*/  LDG.E R15, desc[UR4][R4.64+0x8] ;  /* 0x00000804040f7981 */ /* 0x000ea4000c1e1900 */
[----:B--2---:R-:W-:-:S13]  /*1200*/  ISETP.NE.AND P0, PT, R0, R15, PT ;  /* 0x0000000f0000720c */ /* 0x004fda0003f05270 */
[--C-:B------:R-:W-:Y:S01]  /*1210*/  @!P0 SHF.R.U32.HI R15, RZ, 0x10, R9.reuse ;  /* 0x00000010ff0f8819 */ /* 0x100fe20000011609 */
[----:B------:R0:W-:Y:S01]  /*1220*/  @!P0 STG.E.U8 desc[UR4][R6.64], R9 ;  /* 0x0000000906008986 */ /* 0x0001e2000c101104 */
[----:B------:R-:W-:-:S03]  /*1230*/  @!P0 SHF.R.U32.HI R17, RZ, 0x8, R9 ;  /* 0x00000008ff118819 */ /* 0x000fc60000011609 */
[----:B------:R0:W-:Y:S04]  /*1240*/  @!P0 STG.E.U8 desc[UR4][R6.64+0x2], R15 ;  /* 0x0000020f06008986 */ /* 0x0001e8000c101104 */
[----:B------:R0:W-:Y:S04]  /*1250*/  @!P0 STG.E.U8 desc[UR4][R6.64+0x1], R17 ;  /* 0x0000011106008986 */ /* 0x0001e8000c101104 */
[----:B------:R0:W-:Y:S02]  /*1260*/  @!P0 STG.E.U8 desc[UR4][R6.64+0x3], RZ ;  /* 0x000003ff06008986 */ /* 0x0001e4000c101104 */
.L_x_3:
[----:B------:R-:W-:Y:S05]  /*1270*/  BSYNC.RECONVERGENT B0 ;  /* 0x0000000000007941 */ /* 0x000fea0003800200 */
.L_x_2:
[----:B0-----:R-:W2:Y:S01]  /*1280*/  LDG.E R15, desc[UR4][R4.64+0x10] ;  /* 0x00001004040f7981 */ /* 0x001ea2000c1e1900 */
[----:B------:R-:W-:Y:S01]  /*1290*/  BSSY.RECONVERGENT B0, `(.L_x_4) ;  /* 0x000000e000007945 */ /* 0x000fe20003800200 */
[----:B--2---:R-:W-:-:S13]  /*12a0*/  ISETP.NE.AND P0, PT, R8, R15, PT ;  /* 0x0000000f0800720c */ /* 0x004fda0003f05270 */
        /* <DEDUP_REMOVED lines=12> */
.L_x_5:
[----:B------:R-:W-:Y:S05]  /*1370*/  BSYNC.RECONVERGENT B0 ;  /* 0x0000000000007941 */ /* 0x000fea0003800200 */
.L_x_4:
        /* <DEDUP_REMOVED lines=15> */
.L_x_7:
[----:B------:R-:W-:Y:S05]  /*1470*/  BSYNC.RECONVERGENT B0 ;  /* 0x0000000000007941 */ /* 0x000fea0003800200 */
.L_x_6:
[----:B0-----:R-:W2:Y:S01]  /*1480*/  LDG.E R15, desc[UR4][R4.64+0x30] ;  /* 0x00003004040f7981 */ /* 0x001ea2000c1e1900 */
[----:B------:R-:W-:Y:S01]  /*1490*/  VIADD R14, R14, 0x4 ;  /* 0x000000040e0e7836 */ /* 0x000fe20000000000 */
[----:B------:R-:W-:Y:S04]  /*14a0*/  BSSY.RECONVERGENT B0, `(.L_x_8) ;  /* 0x000000f000007945 */ /* 0x000fe80003800200 */
[----:B------:R-:W-:Y:S02]  /*14b0*/  ISETP.NE.AND P1, PT, R14, RZ, PT ;  /* 0x000000ff0e00720c */ /* 0x000fe40003f25270 */
        /* <DEDUP_REMOVED lines=11> */
[----:B------:R0:W-:Y:S04]  /*1570*/  @!P0 STG.E.U8 desc[UR4][R6.64+0xf], RZ ;  /* 0x00000fff06008986 */ /* 0x0001e8000c101104 */
[----:B------:R0:W-:Y:S02]  /*1580*/  @!P0 STG.E.U8 desc[UR4][R6.64+0xd], R17 ;  /* 0x00000d1106008986 */ /* 0x0001e4000c101104 */
.L_x_9:
[----:B------:R-:W-:Y:S05]  /*1590*/  BSYNC.RECONVERGENT B0 ;  /* 0x0000000000007941 */ /* 0x000fea0003800200 */
.L_x_8:
[----:B------:R-:W-:Y:S01]  /*15a0*/  VIADD R13, R13, 0x10 ;  /* 0x000000100d0d7836 */ /* 0x000fe20000000000 */
[----:B------:R-:W-:Y:S06]  /*15b0*/  @P1 BRA `(.L_x_10) ;  /* 0xfffffff800e41947 */ /* 0x000fec000383ffff */
.L_x_1:
[----:B------:R-:W-:-:S13]  /*15c0*/  ISETP.NE.AND P0, PT, R11, RZ, PT ;  /* 0x000000ff0b00720c */ /* 0x000fda0003f05270 */
[----:B0-----:R-:W-:Y:S05]  /*15d0*/  @!P0 EXIT ;  /* 0x000000000000894d */ /* 0x001fea0003800000 */
[----:B------:R-:W0:Y:S01]  /*15e0*/  LDC.64 R2, c[0x0][0x388] ;  /* 0x0000e200ff027b82 */ /* 0x000e220000000a00 */
[----:B------:R-:W1:Y:S01]  /*15f0*/  LDCU.64 UR6, c[0x0][0x380] ;  /* 0x00007000ff0677ac */ /* 0x000e620008000a00 */
[----:B------:R-:W-:Y:S01]  /*1600*/  IMAD.SHL.U32 R5, R12, 0x4, RZ ;  /* 0x000000040c057824 */ /* 0x000fe200078e00ff */
[----:B------:R-:W-:Y:S01]  /*1610*/  SHF.R.U32.HI R13, RZ, 0x10, R9 ;  /* 0x00000010ff0d7819 */ /* 0x000fe20000011609 */
[----:B------:R-:W-:-:S03]  /*1620*/  IMAD.MOV R11, RZ, RZ, -R11 ;  /* 0x000000ffff0b7224 */ /* 0x000fc600078e0a0b */
[C---:B-1----:R-:W-:Y:S01]  /*1630*/  IADD3 R12, P0, PT, R5.reuse, UR6, RZ ;  /* 0x00000006050c7c10 */ /* 0x042fe2000ff1e0ff */
[----:B0-----:R-:W-:-:S04]  /*1640*/  IMAD.WIDE.U32 R2, R5, 0x4, R2 ;  /* 0x0000000405027825 */ /* 0x001fc800078e0002 */
[----:B------:R-:W-:Y:S01]  /*1650*/  IMAD.X R5, RZ, RZ, UR7, P0 ;  /* 0x00000007ff057e24 */ /* 0x000fe200080e06ff */
[----:B------:R-:W-:-:S05]  /*1660*/  IADD3 R6, P1, PT, R2, 0x4, RZ ;  /* 0x0000000402067810 */ /* 0x000fca0007f3e0ff */
[----:B------:R-:W-:-:S08]  /*1670*/  IMAD.X R3, RZ, RZ, R3, P1 ;  /* 0x000000ffff037224 */ /* 0x000fd000008e0603 */
.L_x_13:
[----:B------:R-:W-:-:S05]  /*1680*/  IMAD.MOV.U32 R2, RZ, RZ, R6 ;  /* 0x000000ffff027224 */ /* 0x000fca00078e0006 */
[----:B------:R-:W2:Y:S01]  /*1690*/  LDG.E R7, desc[UR4][R2.64+-0x4] ;  /* 0xfffffc0402077981 */ /* 0x000ea2000c1e1900 */
[----:B------:R-:W-:Y:S01]  /*16a0*/  VIADD R11, R11, 0x1 ;  /* 0x000000010b0b7836 */ /* 0x000fe20000000000 */
[----:B------:R-:W-:Y:S01]  /*16b0*/  BSSY.RECONVERGENT B0, `(.L_x_11) ;  /* 0x0000011000007945 */ /* 0x000fe20003800200 */
[----:B------:R-:W-:Y:S01]  /*16c0*/  IMAD.MOV.U32 R4, RZ, RZ, R12 ;  /* 0x000000ffff047224 */ /* 0x000fe200078e000c */
[----:B------:R-:W-:Y:S02]  /*16d0*/  IADD3 R6, P2, PT, R2, 0x10, RZ ;  /* 0x0000001002067810 */ /* 0x000fe40007f5e0ff */
[----:B------:R-:W-:Y:S02]  /*16e0*/  ISETP.NE.AND P3, PT, R11, RZ, PT ;  /* 0x000000ff0b00720c */ /* 0x000fe40003f65270 */
[----:B------:R-:W-:Y:S02]  /*16f0*/  IADD3 R12, P1, PT, R4, 0x4, RZ ;  /* 0x00000004040c7810 */ /* 0x000fe40007f3e0ff */
[----:B--2---:R-:W-:-:S13]  /*1700*/  ISETP.NE.AND P0, PT, R8, R7, PT ;  /* 0x000000070800720c */ /* 0x004fda0003f05270 */
[----:B------:R-:W-:Y:S05]  /*1710*/  @P0 BRA `(.L_x_12) ;  /* 0x0000000000280947 */ /* 0x000fea0003800000 */
[----:B------:R-:W2:Y:S02]  /*1720*/  LDG.E R7, desc[UR4][R2.64] ;  /* 0x0000000402077981 */ /* 0x000ea4000c1e1900 */
[----:B--2---:R-:W-:-:S13]  /*1730*/  ISETP.NE.AND P0, PT, R10, R7, PT ;  /* 0x000000070a00720c */ /* 0x004fda0003f05270 */
[----:B------:R-:W-:Y:S05]  /*1740*/  @P0 BRA `(.L_x_12) ;  /* 0x00000000001c0947 */ /* 0x000fea0003800000 */
[----:B------:R-:W2:Y:S02]  /*1750*/  LDG.E R7, desc[UR4][R2.64+0x4] ;  /* 0x0000040402077981 */ /* 0x000ea4000c1e1900 */
[----:B--2---:R-:W-:-:S13]  /*1760*/  ISETP.NE.AND P0, PT, R0, R7, PT ;  /* 0x000000070000720c */ /* 0x004fda0003f05270 */
[----:B------:R-:W-:Y:S01]  /*1770*/  @!P0 SHF.R.U32.HI R7, RZ, 0x8, R9 ;  /* 0x00000008ff078819 */ /* 0x000fe20000011609 */
[----:B------:R0:W-:Y:S04]  /*1780*/  @!P0 STG.E.U8 desc[UR4][R4.64], R9 ;  /* 0x0000000904008986 */ /* 0x0001e8000c101104 */
[----:B------:R0:W-:Y:S04]  /*1790*/  @!P0 STG.E.U8 desc[UR4][R4.64+0x3], RZ ;  /* 0x000003ff04008986 */ /* 0x0001e8000c101104 */
[----:B------:R0:W-:Y:S04]  /*17a0*/  @!P0 STG.E.U8 desc[UR4][R4.64+0x1], R7 ;  /* 0x0000010704008986 */ /* 0x0001e8000c101104 */
[----:B------:R0:W-:Y:S02]  /*17b0*/  @!P0 STG.E.U8 desc[UR4][R4.64+0x2], R13 ;  /* 0x0000020d04008986 */ /* 0x0001e4000c101104 */
.L_x_12:
[----:B------:R-:W-:Y:S05]  /*17c0*/  BSYNC.RECONVERGENT B0 ;  /* 0x0000000000007941 */ /* 0x000fea0003800200 */
.L_x_11:
[----:B0-----:R-:W-:Y:S02]  /*17d0*/  IMAD.X R5, RZ, RZ, R5, P1 ;  /* 0x000000ffff057224 */ /* 0x001fe400008e0605 */
[----:B------:R-:W-:Y:S01]  /*17e0*/  IMAD.X R3, RZ, RZ, R3, P2 ;  /* 0x000000ffff037224 */ /* 0x000fe200010e0603 */
[----:B------:R-:W-:Y:S06]  /*17f0*/  @P3 BRA `(.L_x_13) ;  /* 0xfffffffc00a03947 */ /* 0x000fec000383ffff */
[----:B------:R-:W-:Y:S05]  /*1800*/  EXIT ;  /* 0x000000000000794d */ /* 0x000fea0003800000 */
.L_x_14:
[----:B------:R-:W-:-:S00]  /*1810*/  BRA `(.L_x_14) ;  /* 0xfffffffc00fc7947 */ /* 0x000fc0000383ffff */
[----:B------:R-:W-:-:S00]  /*1820*/  NOP ;  /* 0x0000000000007918 */ /* 0x000fc00000000000 */
        /* <DEDUP_REMOVED lines=13> */
.L_x_15:


//--------------------- .nv.shared.reserved.0     --------------------------
	.section	.nv.shared.reserved.0,"aw",@nobits
	.weak		__nv_reservedSMEM_offset_0_alias
	.size		__nv_reservedSMEM_offset_0_alias, 0, 64
	.other		__nv_reservedSMEM_offset_0_alias,@"STO_CUDA_RESERVED_SHARED STV_DEFAULT"
__nv_reservedSMEM_offset_0_alias:
	.zero		0
	.zero		64


//--------------------- .nv.constant0._Z14check_passwordPcPKii --------------------------
	.section	.nv.constant0._Z14check_passwordPcPKii,"a",@progbits
	.sectionflags	@""
	.align	4
.nv.constant0._Z14check_passwordPcPKii:
	.zero		916


//--------------------- SYMBOLS --------------------------

	.type		.nv.reservedSmem.offset0,@object
	.size		.nv.reservedSmem.offset0,0x4
